	.target	sm_90a

	.elftype	@"ET_EXEC"


//--------------------- .note.nv.tkinfo           --------------------------
	.section	.note.nv.tkinfo,"",@"SHT_NOTE"
	.sectionflags	@"SHF_NOTE_NV_TKINFO"
	.tkinfo
        /*0018*/ 	.word	0x00000002
        /*0030*/ 	.string	""
        /*0030*/ 	.string	"ptxas"
        /*0030*/ 	.string	"Cuda compilation tools, release 13.0, V13.0.88"
        /*0030*/ 	.string	"Build cuda_13.0.r13.0/compiler.36424714_0"
        /*0030*/ 	.string	"-arch sm_90a -m 64 "



//--------------------- .note.nv.cuinfo           --------------------------
	.section	.note.nv.cuinfo,"",@"SHT_NOTE"
	.sectionflags	@"SHF_NOTE_NV_CUINFO"
        /*0018*/ 	.short	0x0002
        /*001a*/ 	.short	0x005a
        /*001c*/ 	.short	0x0082
	.zero		2


//--------------------- .nv.info                  --------------------------
	.section	.nv.info,"",@"SHT_CUDA_INFO"
	.align	4


	//----- nvinfo : EIATTR_REGCOUNT
	.align		4
        /*0000*/ 	.byte	0x04, 0x2f
        /*0002*/ 	.short	(.L_15 - .L_14)
	.align		4
.L_14:
        /*0004*/ 	.word	index@(_ZN7cutlass13device_kernelINS_4gemm6kernel13GemmUniversalIN4cute5tupleIJiiiiEEENS1_10collective13CollectiveMmaINS1_34MainloopSm90TmaGmmaWarpSpecializedILi4ENS5_IJNS4_1CILi2EEESB_NSA_ILi1EEEEEENS1_32KernelTmaWarpSpecializedPingpongEEENS5_IJNSA_ILi64EEENSA_ILi128EEESG_EEEfNS5_IJlSC_lEEEfSJ_NS4_8TiledMMAINS4_8MMA_AtomIJNS4_4SM904GMMA30MMA_64x128x8_F32TF32TF32_SS_TNILNSN_7ScaleInE1ELSP_1EEEEEENS4_6LayoutINS5_IJSC_SC_SC_EEENS5_IJNSA_ILi0EEESU_SU_EEEEENS5_IJNS4_10UnderscoreESX_SX_EEEEENS4_23SM90_TMA_LOAD_MULTICASTENS4_14ComposedLayoutINS4_7SwizzleILi3ELi4ELi3EEENS4_18smem_ptr_flag_bitsILi32EEENSS_INS5_IJNSA_ILi8EEENSA_ILi32EEEEEENS5_IJS17_SC_EEEEEEEvNS4_8identityES10_S1B_vS1C_EENS_8epilogue10collective6detail29Sm90TmaWarpSpecializedAdapterINS1F_15DefaultEpilogueIfSJ_SJ_NS1E_6thread17LinearCombinationIfLi1EffLNS1J_9ScaleType4KindE0ELNS_15FloatRoundStyleE2EfEENS1_15EpilogueDefaultEEEEEvvEEEEvNT_6ParamsE)
        /*0008*/ 	.word	0x000000a8


	//----- nvinfo : EIATTR_FRAME_SIZE
	.align		4
.L_15:
        /*000c*/ 	.byte	0x04, 0x11
        /*000e*/ 	.short	(.L_17 - .L_16)
	.align		4
.L_16:
        /*0010*/ 	.word	index@(_ZN7cutlass13device_kernelINS_4gemm6kernel13GemmUniversalIN4cute5tupleIJiiiiEEENS1_10collective13CollectiveMmaINS1_34MainloopSm90TmaGmmaWarpSpecializedILi4ENS5_IJNS4_1CILi2EEESB_NSA_ILi1EEEEEENS1_32KernelTmaWarpSpecializedPingpongEEENS5_IJNSA_ILi64EEENSA_ILi128EEESG_EEEfNS5_IJlSC_lEEEfSJ_NS4_8TiledMMAINS4_8MMA_AtomIJNS4_4SM904GMMA30MMA_64x128x8_F32TF32TF32_SS_TNILNSN_7ScaleInE1ELSP_1EEEEEENS4_6LayoutINS5_IJSC_SC_SC_EEENS5_IJNSA_ILi0EEESU_SU_EEEEENS5_IJNS4_10UnderscoreESX_SX_EEEEENS4_23SM90_TMA_LOAD_MULTICASTENS4_14ComposedLayoutINS4_7SwizzleILi3ELi4ELi3EEENS4_18smem_ptr_flag_bitsILi32EEENSS_INS5_IJNSA_ILi8EEENSA_ILi32EEEEEENS5_IJS17_SC_EEEEEEEvNS4_8identityES10_S1B_vS1C_EENS_8epilogue10collective6detail29Sm90TmaWarpSpecializedAdapterINS1F_15DefaultEpilogueIfSJ_SJ_NS1E_6thread17LinearCombinationIfLi1EffLNS1J_9ScaleType4KindE0ELNS_15FloatRoundStyleE2EfEENS1_15EpilogueDefaultEEEEEvvEEEEvNT_6ParamsE)
        /*0014*/ 	.word	0x00000000


	//----- nvinfo : EIATTR_MIN_STACK_SIZE
	.align		4
.L_17:
        /*0018*/ 	.byte	0x04, 0x12
        /*001a*/ 	.short	(.L_19 - .L_18)
	.align		4
.L_18:
        /*001c*/ 	.word	index@(_ZN7cutlass13device_kernelINS_4gemm6kernel13GemmUniversalIN4cute5tupleIJiiiiEEENS1_10collective13CollectiveMmaINS1_34MainloopSm90TmaGmmaWarpSpecializedILi4ENS5_IJNS4_1CILi2EEESB_NSA_ILi1EEEEEENS1_32KernelTmaWarpSpecializedPingpongEEENS5_IJNSA_ILi64EEENSA_ILi128EEESG_EEEfNS5_IJlSC_lEEEfSJ_NS4_8TiledMMAINS4_8MMA_AtomIJNS4_4SM904GMMA30MMA_64x128x8_F32TF32TF32_SS_TNILNSN_7ScaleInE1ELSP_1EEEEEENS4_6LayoutINS5_IJSC_SC_SC_EEENS5_IJNSA_ILi0EEESU_SU_EEEEENS5_IJNS4_10UnderscoreESX_SX_EEEEENS4_23SM90_TMA_LOAD_MULTICASTENS4_14ComposedLayoutINS4_7SwizzleILi3ELi4ELi3EEENS4_18smem_ptr_flag_bitsILi32EEENSS_INS5_IJNSA_ILi8EEENSA_ILi32EEEEEENS5_IJS17_SC_EEEEEEEvNS4_8identityES10_S1B_vS1C_EENS_8epilogue10collective6detail29Sm90TmaWarpSpecializedAdapterINS1F_15DefaultEpilogueIfSJ_SJ_NS1E_6thread17LinearCombinationIfLi1EffLNS1J_9ScaleType4KindE0ELNS_15FloatRoundStyleE2EfEENS1_15EpilogueDefaultEEEEEvvEEEEvNT_6ParamsE)
        /*0020*/ 	.word	0x00000000
.L_19:


//--------------------- .nv.compat                --------------------------
	.section	.nv.compat,"",@"SHT_CUDA_COMPAT_INFO"
	.align	4
        /*0000*/ 	.byte	0x02, 0x09, 0x01, 0x00, 0x02, 0x02, 0x04, 0x00, 0x02, 0x05, 0x05, 0x00, 0x03, 0x07, 0x01, 0x01
        /*0010*/ 	.byte	0x02, 0x03, 0x01, 0x00, 0x02, 0x06, 0x01, 0x00, 0x04, 0x0b, 0x08, 0x00, 0x00, 0x00, 0x00, 0x00
        /*0020*/ 	.byte	0x00, 0x00, 0x00, 0x00


//--------------------- .nv.info._ZN7cutlass13device_kernelINS_4gemm6kernel13GemmUniversalIN4cute5tupleIJiiiiEEENS1_10collective13CollectiveMmaINS1_34MainloopSm90TmaGmmaWarpSpecializedILi4ENS5_IJNS4_1CILi2EEESB_NSA_ILi1EEEEEENS1_32KernelTmaWarpSpecializedPingpongEEENS5_IJNSA_ILi64EEENSA_ILi128EEESG_EEEfNS5_IJlSC_lEEEfSJ_NS4_8TiledMMAINS4_8MMA_AtomIJNS4_4SM904GMMA30MMA_64x128x8_F32TF32TF32_SS_TNILNSN_7ScaleInE1ELSP_1EEEEEENS4_6LayoutINS5_IJSC_SC_SC_EEENS5_IJNSA_ILi0EEESU_SU_EEEEENS5_IJNS4_10UnderscoreESX_SX_EEEEENS4_23SM90_TMA_LOAD_MULTICASTENS4_14ComposedLayoutINS4_7SwizzleILi3ELi4ELi3EEENS4_18smem_ptr_flag_bitsILi32EEENSS_INS5_IJNSA_ILi8EEENSA_ILi32EEEEEENS5_IJS17_SC_EEEEEEEvNS4_8identityES10_S1B_vS1C_EENS_8epilogue10collective6detail29Sm90TmaWarpSpecializedAdapterINS1F_15DefaultEpilogueIfSJ_SJ_NS1E_6thread17LinearCombinationIfLi1EffLNS1J_9ScaleType4KindE0ELNS_15FloatRoundStyleE2EfEENS1_15EpilogueDefaultEEEEEvvEEEEvNT_6ParamsE --------------------------
	.section	.nv.info._ZN7cutlass13device_kernelINS_4gemm6kernel13GemmUniversalIN4cute5tupleIJiiiiEEENS1_10collective13CollectiveMmaINS1_34MainloopSm90TmaGmmaWarpSpecializedILi4ENS5_IJNS4_1CILi2EEESB_NSA_ILi1EEEEEENS1_32KernelTmaWarpSpecializedPingpongEEENS5_IJNSA_ILi64EEENSA_ILi128EEESG_EEEfNS5_IJlSC_lEEEfSJ_NS4_8TiledMMAINS4_8MMA_AtomIJNS4_4SM904GMMA30MMA_64x128x8_F32TF32TF32_SS_TNILNSN_7ScaleInE1ELSP_1EEEEEENS4_6LayoutINS5_IJSC_SC_SC_EEENS5_IJNSA_ILi0EEESU_SU_EEEEENS5_IJNS4_10UnderscoreESX_SX_EEEEENS4_23SM90_TMA_LOAD_MULTICASTENS4_14ComposedLayoutINS4_7SwizzleILi3ELi4ELi3EEENS4_18smem_ptr_flag_bitsILi32EEENSS_INS5_IJNSA_ILi8EEENSA_ILi32EEEEEENS5_IJS17_SC_EEEEEEEvNS4_8identityES10_S1B_vS1C_EENS_8epilogue10collective6detail29Sm90TmaWarpSpecializedAdapterINS1F_15DefaultEpilogueIfSJ_SJ_NS1E_6thread17LinearCombinationIfLi1EffLNS1J_9ScaleType4KindE0ELNS_15FloatRoundStyleE2EfEENS1_15EpilogueDefaultEEEEEvvEEEEvNT_6ParamsE,"",@"SHT_CUDA_INFO"
	.sectionflags	@""
	.align	4


	//----- nvinfo : EIATTR_CUDA_API_VERSION
	.align		4
        /*0000*/ 	.byte	0x04, 0x37
        /*0002*/ 	.short	(.L_21 - .L_20)
.L_20:
        /*0004*/ 	.word	0x00000082


	//----- nvinfo : EIATTR_KPARAM_INFO
	.align		4
.L_21:
        /*0008*/ 	.byte	0x04, 0x17
        /*000a*/ 	.short	(.L_23 - .L_22)
.L_22:
        /*000c*/ 	.word	0x00000000
        /*0010*/ 	.short	0x0000
        /*0012*/ 	.short	0x0070
        /*0014*/ 	.byte	0x00, 0xf0, 0x01, 0x10


	//----- nvinfo : EIATTR_SPARSE_MMA_MASK
	.align		4
.L_23:
        /*0018*/ 	.byte	0x03, 0x50
        /*001a*/ 	.short	0x0000


	//----- nvinfo : EIATTR_MAXREG_COUNT
	.align		4
        /*001c*/ 	.byte	0x03, 0x1b
        /*001e*/ 	.short	0x00a8


	//----- nvinfo : EIATTR_NUM_BARRIERS
	.align		4
        /*0020*/ 	.byte	0x02, 0x4c
        /*0022*/ 	.byte	0x01
	.zero		1


	//----- nvinfo : EIATTR_EXTERNS
	.align		4
        /*0024*/ 	.byte	0x04, 0x0f
        /*0026*/ 	.short	(.L_25 - .L_24)


	//   ....[0]....
	.align		4
.L_24:
        /*0028*/ 	.word	index@(__assertfail)


	//----- nvinfo : EIATTR_MERCURY_ISA_VERSION
	.align		4
.L_25:
        /*002c*/ 	.byte	0x03, 0x5f
        /*002e*/ 	.short	0x0101


	//----- nvinfo : EIATTR_INT_WARP_WIDE_INSTR_OFFSETS
	.align		4
        /*0030*/ 	.byte	0x04, 0x31
        /*0032*/ 	.short	(.L_27 - .L_26)


	//   ....[0]....
.L_26:
        /*0034*/ 	.word	0x000005c0


	//   ....[1]....
        /*0038*/ 	.word	0x00000610


	//   ....[2]....
        /*003c*/ 	.word	0x000006a0


	//   ....[3]....
        /*0040*/ 	.word	0x000006b0


	//   ....[4]....
        /*0044*/ 	.word	0x000006d0


	//   ....[5]....
        /*0048*/ 	.word	0x000006f0


	//   ....[6]....
        /*004c*/ 	.word	0x000007f0


	//   ....[7]....
        /*0050*/ 	.word	0x00000800


	//   ....[8]....
        /*0054*/ 	.word	0x000025a0


	//----- nvinfo : EIATTR_COOP_GROUP_MASK_REGIDS
	.align		4
.L_27:
        /*0058*/ 	.byte	0x04, 0x29
        /*005a*/ 	.short	(.L_29 - .L_28)


	//   ....[0]....
.L_28:
        /*005c*/ 	.word	0xffffffff


	//   ....[1]....
        /*0060*/ 	.word	0xffffffff


	//   ....[2]....
        /*0064*/ 	.word	0xffffffff


	//   ....[3]....
        /*0068*/ 	.word	0xffffffff


	//   ....[4]....
        /*006c*/ 	.word	0xffffffff


	//   ....[5]....
        /*0070*/ 	.word	0xffffffff


	//   ....[6]....
        /*0074*/ 	.word	0xffffffff


	//----- nvinfo : EIATTR_COOP_GROUP_INSTR_OFFSETS
	.align		4
.L_29:
        /*0078*/ 	.byte	0x04, 0x28
        /*007a*/ 	.short	(.L_31 - .L_30)


	//   ....[0]....
.L_30:
        /*007c*/ 	.word	0x00000060


	//   ....[1]....
        /*0080*/ 	.word	0x00000080


	//   ....[2]....
        /*0084*/ 	.word	0x00000180


	//   ....[3]....
        /*0088*/ 	.word	0x000003a0


	//   ....[4]....
        /*008c*/ 	.word	0x000003e0


	//   ....[5]....
        /*0090*/ 	.word	0x000004c0


	//   ....[6]....
        /*0094*/ 	.word	0x00000980


	//----- nvinfo : EIATTR_REG_RECONFIG
	.align		4
.L_31:
        /*0098*/ 	.byte	0x01, 0x54
	.zero		2


	//----- nvinfo : EIATTR_SYSCALL_OFFSETS
	.align		4
        /*009c*/ 	.byte	0x04, 0x46
        /*009e*/ 	.short	(.L_33 - .L_32)


	//   ....[0]....
.L_32:
        /*00a0*/ 	.word	0x000019b0


	//----- nvinfo : EIATTR_MBARRIER_INSTR_OFFSETS
	.align		4
.L_33:
        /*00a4*/ 	.byte	0x04, 0x39
        /*00a6*/ 	.short	(.L_35 - .L_34)


	//   ....[0]....
.L_34:
        /*00a8*/ 	.word	0x00000300
        /*00ac*/ 	.word	0x000000ff
        /*00b0*/ 	.word	0x00000000
        /*00b4*/ 	.short	0x0100
        /*00b6*/ 	.byte	0x07
	.zero		1


	//   ....[1]....
        /*00b8*/ 	.word	0x00000310
        /*00bc*/ 	.word	0x000000ff
        /*00c0*/ 	.word	0x00000020
        /*00c4*/ 	.short	0x0100
        /*00c6*/ 	.byte	0x07
	.zero		1


	//   ....[2]....
        /*00c8*/ 	.word	0x00000320
        /*00cc*/ 	.word	0x000000ff
        /*00d0*/ 	.word	0x00000008
        /*00d4*/ 	.short	0x0100
        /*00d6*/ 	.byte	0x07
	.zero		1


	//   ....[3]....
        /*00d8*/ 	.word	0x00000330
        /*00dc*/ 	.word	0x000000ff
        /*00e0*/ 	.word	0x00000028
        /*00e4*/ 	.short	0x0100
        /*00e6*/ 	.byte	0x07
	.zero		1


	//   ....[4]....
        /*00e8*/ 	.word	0x00000340
        /*00ec*/ 	.word	0x000000ff
        /*00f0*/ 	.word	0x00000010
        /*00f4*/ 	.short	0x0100
        /*00f6*/ 	.byte	0x07
	.zero		1


	//   ....[5]....
        /*00f8*/ 	.word	0x00000350
        /*00fc*/ 	.word	0x000000ff
        /*0100*/ 	.word	0x00000030
        /*0104*/ 	.short	0x0100
        /*0106*/ 	.byte	0x07
	.zero		1


	//   ....[6]....
        /*0108*/ 	.word	0x00000360
        /*010c*/ 	.word	0x000000ff
        /*0110*/ 	.word	0x00000018
        /*0114*/ 	.short	0x0100
        /*0116*/ 	.byte	0x07
	.zero		1


	//   ....[7]....
        /*0118*/ 	.word	0x00000370
        /*011c*/ 	.word	0x000000ff
        /*0120*/ 	.word	0x00000038
        /*0124*/ 	.short	0x0100
        /*0126*/ 	.byte	0x07
	.zero		1


	//   ....[8]....
        /*0128*/ 	.word	0x00000840
        /*012c*/ 	.word	0x000000ff
        /*0130*/ 	.word	0x00000070
        /*0134*/ 	.short	0x0100
        /*0136*/ 	.byte	0x0c
	.zero		1


	//   ....[9]....
        /*0138*/ 	.word	0x00000890
        /*013c*/ 	.word	0x000000ff
        /*0140*/ 	.word	0x00000078
        /*0144*/ 	.short	0x0100
        /*0146*/ 	.byte	0x0c
	.zero		1


	//   ....[10]....
        /*0148*/ 	.word	0x000008c0
        /*014c*/ 	.word	0x000000ff
        /*0150*/ 	.word	0x00000050
        /*0154*/ 	.short	0x0100
        /*0156*/ 	.byte	0x0d
	.zero		1


	//   ....[11]....
        /*0158*/ 	.word	0x00000910
        /*015c*/ 	.word	0x000000ff
        /*0160*/ 	.word	0x00000058
        /*0164*/ 	.short	0x0100
        /*0166*/ 	.byte	0x0d
	.zero		1


	//   ....[12]....
        /*0168*/ 	.word	0x00000920
        /*016c*/ 	.word	0x000000ff
        /*0170*/ 	.word	0x00000060
        /*0174*/ 	.short	0x0100
        /*0176*/ 	.byte	0x0d
	.zero		1


	//   ....[13]....
        /*0178*/ 	.word	0x00000930
        /*017c*/ 	.word	0x000000ff
        /*0180*/ 	.word	0x00000068
        /*0184*/ 	.short	0x0100
        /*0186*/ 	.byte	0x0d
	.zero		1


	//   ....[14]....
        /*0188*/ 	.word	0x00001870
        /*018c*/ 	.word	0x00000061
        /*0190*/ 	.word	0xfffffff8
        /*0194*/ 	.short	0x010a
        /*0196*/ 	.byte	0x3f
	.zero		1


	//   ....[15]....
        /*0198*/ 	.word	0x00001a40
        /*019c*/ 	.word	0x00000003
        /*01a0*/ 	.word	0x00000000
        /*01a4*/ 	.short	0x010a
        /*01a6*/ 	.byte	0x3f
	.zero		1


	//   ....[16]....
        /*01a8*/ 	.word	0x00001aa0
        /*01ac*/ 	.word	0x00000003
        /*01b0*/ 	.word	0x00000000
        /*01b4*/ 	.short	0x010a
        /*01b6*/ 	.byte	0x3f
	.zero		1


	//   ....[17]....
        /*01b8*/ 	.word	0x00001fc0
        /*01bc*/ 	.word	0x000000ff
        /*01c0*/ 	.word	0x00000000
        /*01c4*/ 	.short	0x010a
        /*01c6*/ 	.byte	0x04
	.zero		1


	//   ....[18]....
        /*01c8*/ 	.word	0x00002000
        /*01cc*/ 	.word	0x000000ff
        /*01d0*/ 	.word	0x00000000
        /*01d4*/ 	.short	0x010a
        /*01d6*/ 	.byte	0x04
	.zero		1


	//   ....[19]....
        /*01d8*/ 	.word	0x00002430
        /*01dc*/ 	.word	0x00000005
        /*01e0*/ 	.word	0x00000000
        /*01e4*/ 	.short	0x0101
        /*01e6*/ 	.byte	0x3f
	.zero		1


	//   ....[20]....
        /*01e8*/ 	.word	0x00002530
        /*01ec*/ 	.word	0x00000065
        /*01f0*/ 	.word	0x00000000
        /*01f4*/ 	.short	0x0101
        /*01f6*/ 	.byte	0x32
	.zero		1


	//   ....[21]....
        /*01f8*/ 	.word	0x00002620
        /*01fc*/ 	.word	0x00000003
        /*0200*/ 	.word	0x00000000
        /*0204*/ 	.short	0x0101
        /*0206*/ 	.byte	0x3f
	.zero		1


	//   ....[22]....
        /*0208*/ 	.word	0x00002680
        /*020c*/ 	.word	0x00000061
        /*0210*/ 	.word	0x00000008
        /*0214*/ 	.short	0x010a
        /*0216*/ 	.byte	0x3f
	.zero		1


	//   ....[23]....
        /*0218*/ 	.word	0x00005b40
        /*021c*/ 	.word	0x00000062
        /*0220*/ 	.word	0x00000000
        /*0224*/ 	.short	0x0101
        /*0226*/ 	.byte	0x32
	.zero		1


	//   ....[24]....
        /*0228*/ 	.word	0x00006670
        /*022c*/ 	.word	0x00000007
        /*0230*/ 	.word	0x00000020
        /*0234*/ 	.short	0x010a
        /*0236*/ 	.byte	0x3f
	.zero		1


	//   ....[25]....
        /*0238*/ 	.word	0x00006b10
        /*023c*/ 	.word	0x00000002
        /*0240*/ 	.word	0x00000078
        /*0244*/ 	.short	0x0101
        /*0246*/ 	.byte	0x3f
	.zero		1


	//   ....[26]....
        /*0248*/ 	.word	0x00007290
        /*024c*/ 	.word	0x00000005
        /*0250*/ 	.word	0x00000000
        /*0254*/ 	.short	0x010a
        /*0256*/ 	.byte	0x3f
	.zero		1


	//   ....[27]....
        /*0258*/ 	.word	0x00007310
        /*025c*/ 	.word	0x00000007
        /*0260*/ 	.word	0x00000000
        /*0264*/ 	.short	0x010a
        /*0266*/ 	.byte	0x3f
	.zero		1


	//   ....[28]....
        /*0268*/ 	.word	0x000073a0
        /*026c*/ 	.word	0x00000006
        /*0270*/ 	.word	0x00000000
        /*0274*/ 	.short	0x010a
        /*0276*/ 	.byte	0x3f
	.zero		1


	//   ....[29]....
        /*0278*/ 	.word	0x00007430
        /*027c*/ 	.word	0x00000003
        /*0280*/ 	.word	0x00000000
        /*0284*/ 	.short	0x010a
        /*0286*/ 	.byte	0x3f
	.zero		1


	//   ....[30]....
        /*0288*/ 	.word	0x00007490
        /*028c*/ 	.word	0x00000061
        /*0290*/ 	.word	0xfffffff8
        /*0294*/ 	.short	0x010a
        /*0296*/ 	.byte	0x3f
	.zero		1


	//   ....[31]....
        /*0298*/ 	.word	0x000074e0
        /*029c*/ 	.word	0x00000003
        /*02a0*/ 	.word	0x00000000
        /*02a4*/ 	.short	0x010a
        /*02a6*/ 	.byte	0x3f
	.zero		1


	//   ....[32]....
        /*02a8*/ 	.word	0x00007540
        /*02ac*/ 	.word	0x00000005
        /*02b0*/ 	.word	0x00000000
        /*02b4*/ 	.short	0x010a
        /*02b6*/ 	.byte	0x3f
	.zero		1


	//   ....[33]....
        /*02b8*/ 	.word	0x00007590
        /*02bc*/ 	.word	0x00000061
        /*02c0*/ 	.word	0x00000008
        /*02c4*/ 	.short	0x010a
        /*02c6*/ 	.byte	0x3f
	.zero		1


	//   ....[34]....
        /*02c8*/ 	.word	0x00007660
        /*02cc*/ 	.word	0x00000007
        /*02d0*/ 	.word	0x00000020
        /*02d4*/ 	.short	0x010a
        /*02d6*/ 	.byte	0x3f
	.zero		1


	//   ....[35]....
        /*02d8*/ 	.word	0x00007730
        /*02dc*/ 	.word	0x00000005
        /*02e0*/ 	.word	0x00000000
        /*02e4*/ 	.short	0x010a
        /*02e6*/ 	.byte	0x3f
	.zero		1


	//   ....[36]....
        /*02e8*/ 	.word	0x00007780
        /*02ec*/ 	.word	0x00000007
        /*02f0*/ 	.word	0x00000000
        /*02f4*/ 	.short	0x010a
        /*02f6*/ 	.byte	0x3f
	.zero		1


	//   ....[37]....
        /*02f8*/ 	.word	0x000077d0
        /*02fc*/ 	.word	0x00000006
        /*0300*/ 	.word	0x00000000
        /*0304*/ 	.short	0x010a
        /*0306*/ 	.byte	0x3f
	.zero		1


	//----- nvinfo : EIATTR_NUM_MBARRIERS
	.align		4
.L_35:
        /*0308*/ 	.byte	0x03, 0x38
        /*030a*/ 	.short	0x000e


	//----- nvinfo : EIATTR_EXIT_INSTR_OFFSETS
	.align		4
        /*030c*/ 	.byte	0x04, 0x1c
        /*030e*/ 	.short	(.L_37 - .L_36)


	//   ....[0]....
.L_36:
        /*0310*/ 	.word	0x00001490


	//   ....[1]....
        /*0314*/ 	.word	0x000014f0


	//   ....[2]....
        /*0318*/ 	.word	0x00006280


	//   ....[3]....
        /*031c*/ 	.word	0x000062b0


	//   ....[4]....
        /*0320*/ 	.word	0x00007480


	//----- nvinfo : EIATTR_MAX_THREADS
	.align		4
.L_37:
        /*0324*/ 	.byte	0x04, 0x05
        /*0326*/ 	.short	(.L_39 - .L_38)
.L_38:
        /*0328*/ 	.word	0x00000180
        /*032c*/ 	.word	0x00000001
        /*0330*/ 	.word	0x00000001


	//----- nvinfo : EIATTR_CRS_STACK_SIZE
	.align		4
.L_39:
        /*0334*/ 	.byte	0x04, 0x1e
        /*0336*/ 	.short	(.L_41 - .L_40)
.L_40:
        /*0338*/ 	.word	0x00000000


	//----- nvinfo : EIATTR_CBANK_PARAM_SIZE
	.align		4
.L_41:
        /*033c*/ 	.byte	0x03, 0x19
        /*033e*/ 	.short	0x0470


	//----- nvinfo : EIATTR_PARAM_CBANK
	.align		4
        /*0340*/ 	.byte	0x04, 0x0a
        /*0342*/ 	.short	(.L_43 - .L_42)
	.align		4
.L_42:
        /*0344*/ 	.word	index@(.nv.constant0._ZN7cutlass13device_kernelINS_4gemm6kernel13GemmUniversalIN4cute5tupleIJiiiiEEENS1_10collective13CollectiveMmaINS1_34MainloopSm90TmaGmmaWarpSpecializedILi4ENS5_IJNS4_1CILi2EEESB_NSA_ILi1EEEEEENS1_32KernelTmaWarpSpecializedPingpongEEENS5_IJNSA_ILi64EEENSA_ILi128EEESG_EEEfNS5_IJlSC_lEEEfSJ_NS4_8TiledMMAINS4_8MMA_AtomIJNS4_4SM904GMMA30MMA_64x128x8_F32TF32TF32_SS_TNILNSN_7ScaleInE1ELSP_1EEEEEENS4_6LayoutINS5_IJSC_SC_SC_EEENS5_IJNSA_ILi0EEESU_SU_EEEEENS5_IJNS4_10UnderscoreESX_SX_EEEEENS4_23SM90_TMA_LOAD_MULTICASTENS4_14ComposedLayoutINS4_7SwizzleILi3ELi4ELi3EEENS4_18smem_ptr_flag_bitsILi32EEENSS_INS5_IJNSA_ILi8EEENSA_ILi32EEEEEENS5_IJS17_SC_EEEEEEEvNS4_8identityES10_S1B_vS1C_EENS_8epilogue10collective6detail29Sm90TmaWarpSpecializedAdapterINS1F_15DefaultEpilogueIfSJ_SJ_NS1E_6thread17LinearCombinationIfLi1EffLNS1J_9ScaleType4KindE0ELNS_15FloatRoundStyleE2EfEENS1_15EpilogueDefaultEEEEEvvEEEEvNT_6ParamsE)
        /*0348*/ 	.short	0x0210
        /*034a*/ 	.short	0x0470


	//----- nvinfo : EIATTR_SW_WAR
	.align		4
.L_43:
        /*034c*/ 	.byte	0x04, 0x36
        /*034e*/ 	.short	(.L_45 - .L_44)
.L_44:
        /*0350*/ 	.word	0x00000008
.L_45:


//--------------------- .nv.callgraph             --------------------------
	.section	.nv.callgraph,"",@"SHT_CUDA_CALLGRAPH"
	.align	4
	.sectionentsize	8
	.align		4
        /*0000*/ 	.word	0x00000000
	.align		4
        /*0004*/ 	.word	0xffffffff
	.align		4
        /*0008*/ 	.word	index@(_ZN7cutlass13device_kernelINS_4gemm6kernel13GemmUniversalIN4cute5tupleIJiiiiEEENS1_10collective13CollectiveMmaINS1_34MainloopSm90TmaGmmaWarpSpecializedILi4ENS5_IJNS4_1CILi2EEESB_NSA_ILi1EEEEEENS1_32KernelTmaWarpSpecializedPingpongEEENS5_IJNSA_ILi64EEENSA_ILi128EEESG_EEEfNS5_IJlSC_lEEEfSJ_NS4_8TiledMMAINS4_8MMA_AtomIJNS4_4SM904GMMA30MMA_64x128x8_F32TF32TF32_SS_TNILNSN_7ScaleInE1ELSP_1EEEEEENS4_6LayoutINS5_IJSC_SC_SC_EEENS5_IJNSA_ILi0EEESU_SU_EEEEENS5_IJNS4_10UnderscoreESX_SX_EEEEENS4_23SM90_TMA_LOAD_MULTICASTENS4_14ComposedLayoutINS4_7SwizzleILi3ELi4ELi3EEENS4_18smem_ptr_flag_bitsILi32EEENSS_INS5_IJNSA_ILi8EEENSA_ILi32EEEEEENS5_IJS17_SC_EEEEEEEvNS4_8identityES10_S1B_vS1C_EENS_8epilogue10collective6detail29Sm90TmaWarpSpecializedAdapterINS1F_15DefaultEpilogueIfSJ_SJ_NS1E_6thread17LinearCombinationIfLi1EffLNS1J_9ScaleType4KindE0ELNS_15FloatRoundStyleE2EfEENS1_15EpilogueDefaultEEEEEvvEEEEvNT_6ParamsE)
	.align		4
        /*000c*/ 	.word	index@(__assertfail)
	.align		4
        /*0010*/ 	.word	0x00000000
	.align		4
        /*0014*/ 	.word	0xfffffffe
	.align		4
        /*0018*/ 	.word	0x00000000
	.align		4
        /*001c*/ 	.word	0xfffffffd
	.align		4
        /*0020*/ 	.word	0x00000000
	.align		4
        /*0024*/ 	.word	0xfffffffc


//--------------------- .nv.constant4             --------------------------
	.section	.nv.constant4,"a",@progbits
	.align	8
	.align		8
.nv.constant4:
        /*0000*/ 	.dword	__assertfail
	.align		8
        /*0008*/ 	.dword	__unnamed_1
	.align		8
        /*0010*/ 	.dword	_ZN40_INTERNAL_d0533933_4_k_cu_d04b83fc_207384cuda3std3__45__cpo5beginE
	.align		8
        /*0018*/ 	.dword	_ZN40_INTERNAL_d0533933_4_k_cu_d04b83fc_207384cuda3std3__45__cpo3endE
	.align		8
        /*0020*/ 	.dword	_ZN40_INTERNAL_d0533933_4_k_cu_d04b83fc_207384cuda3std3__45__cpo6cbeginE
	.align		8
        /*0028*/ 	.dword	_ZN40_INTERNAL_d0533933_4_k_cu_d04b83fc_207384cuda3std3__45__cpo4cendE
	.align		8
        /*0030*/ 	.dword	_ZN40_INTERNAL_d0533933_4_k_cu_d04b83fc_207384cuda3std3__442_GLOBAL__N__d0533933_4_k_cu_d04b83fc_207386ignoreE
	.align		8
        /*0038*/ 	.dword	_ZN40_INTERNAL_d0533933_4_k_cu_d04b83fc_207384cuda3std3__419piecewise_constructE
	.align		8
        /*0040*/ 	.dword	_ZN40_INTERNAL_d0533933_4_k_cu_d04b83fc_207384cuda3std3__48in_placeE
	.align		8
        /*0048*/ 	.dword	_ZN40_INTERNAL_d0533933_4_k_cu_d04b83fc_207384cuda3std6ranges3__45__cpo4swapE
	.align		8
        /*0050*/ 	.dword	_ZN40_INTERNAL_d0533933_4_k_cu_d04b83fc_207384cuda3std6ranges3__45__cpo9iter_moveE
	.align		8
        /*0058*/ 	.dword	_ZN40_INTERNAL_d0533933_4_k_cu_d04b83fc_207384cute7productE
	.align		8
        /*0060*/ 	.dword	_ZN40_INTERNAL_d0533933_4_k_cu_d04b83fc_207384cute1_E
	.align		8
        /*0068*/ 	.dword	$str$22
	.align		8
        /*0070*/ 	.dword	$str$23


//--------------------- .text._ZN7cutlass13device_kernelINS_4gemm6kernel13GemmUniversalIN4cute5tupleIJiiiiEEENS1_10collective13CollectiveMmaINS1_34MainloopSm90TmaGmmaWarpSpecializedILi4ENS5_IJNS4_1CILi2EEESB_NSA_ILi1EEEEEENS1_32KernelTmaWarpSpecializedPingpongEEENS5_IJNSA_ILi64EEENSA_ILi128EEESG_EEEfNS5_IJlSC_lEEEfSJ_NS4_8TiledMMAINS4_8MMA_AtomIJNS4_4SM904GMMA30MMA_64x128x8_F32TF32TF32_SS_TNILNSN_7ScaleInE1ELSP_1EEEEEENS4_6LayoutINS5_IJSC_SC_SC_EEENS5_IJNSA_ILi0EEESU_SU_EEEEENS5_IJNS4_10UnderscoreESX_SX_EEEEENS4_23SM90_TMA_LOAD_MULTICASTENS4_14ComposedLayoutINS4_7SwizzleILi3ELi4ELi3EEENS4_18smem_ptr_flag_bitsILi32EEENSS_INS5_IJNSA_ILi8EEENSA_ILi32EEEEEENS5_IJS17_SC_EEEEEEEvNS4_8identityES10_S1B_vS1C_EENS_8epilogue10collective6detail29Sm90TmaWarpSpecializedAdapterINS1F_15DefaultEpilogueIfSJ_SJ_NS1E_6thread17LinearCombinationIfLi1EffLNS1J_9ScaleType4KindE0ELNS_15FloatRoundStyleE2EfEENS1_15EpilogueDefaultEEEEEvvEEEEvNT_6ParamsE --------------------------
	.section	.text._ZN7cutlass13device_kernelINS_4gemm6kernel13GemmUniversalIN4cute5tupleIJiiiiEEENS1_10collective13CollectiveMmaINS1_34MainloopSm90TmaGmmaWarpSpecializedILi4ENS5_IJNS4_1CILi2EEESB_NSA_ILi1EEEEEENS1_32KernelTmaWarpSpecializedPingpongEEENS5_IJNSA_ILi64EEENSA_ILi128EEESG_EEEfNS5_IJlSC_lEEEfSJ_NS4_8TiledMMAINS4_8MMA_AtomIJNS4_4SM904GMMA30MMA_64x128x8_F32TF32TF32_SS_TNILNSN_7ScaleInE1ELSP_1EEEEEENS4_6LayoutINS5_IJSC_SC_SC_EEENS5_IJNSA_ILi0EEESU_SU_EEEEENS5_IJNS4_10UnderscoreESX_SX_EEEEENS4_23SM90_TMA_LOAD_MULTICASTENS4_14ComposedLayoutINS4_7SwizzleILi3ELi4ELi3EEENS4_18smem_ptr_flag_bitsILi32EEENSS_INS5_IJNSA_ILi8EEENSA_ILi32EEEEEENS5_IJS17_SC_EEEEEEEvNS4_8identityES10_S1B_vS1C_EENS_8epilogue10collective6detail29Sm90TmaWarpSpecializedAdapterINS1F_15DefaultEpilogueIfSJ_SJ_NS1E_6thread17LinearCombinationIfLi1EffLNS1J_9ScaleType4KindE0ELNS_15FloatRoundStyleE2EfEENS1_15EpilogueDefaultEEEEEvvEEEEvNT_6ParamsE,"ax",@progbits
	.align	128
.text._ZN7cutlass13device_kernelINS_4gemm6kernel13GemmUniversalIN4cute5tupleIJiiiiEEENS1_10collective13CollectiveMmaINS1_34MainloopSm90TmaGmmaWarpSpecializedILi4ENS5_IJNS4_1CILi2EEESB_NSA_ILi1EEEEEENS1_32KernelTmaWarpSpecializedPingpongEEENS5_IJNSA_ILi64EEENSA_ILi128EEESG_EEEfNS5_IJlSC_lEEEfSJ_NS4_8TiledMMAINS4_8MMA_AtomIJNS4_4SM904GMMA30MMA_64x128x8_F32TF32TF32_SS_TNILNSN_7ScaleInE1ELSP_1EEEEEENS4_6LayoutINS5_IJSC_SC_SC_EEENS5_IJNSA_ILi0EEESU_SU_EEEEENS5_IJNS4_10UnderscoreESX_SX_EEEEENS4_23SM90_TMA_LOAD_MULTICASTENS4_14ComposedLayoutINS4_7SwizzleILi3ELi4ELi3EEENS4_18smem_ptr_flag_bitsILi32EEENSS_INS5_IJNSA_ILi8EEENSA_ILi32EEEEEENS5_IJS17_SC_EEEEEEEvNS4_8identityES10_S1B_vS1C_EENS_8epilogue10collective6detail29Sm90TmaWarpSpecializedAdapterINS1F_15DefaultEpilogueIfSJ_SJ_NS1E_6thread17LinearCombinationIfLi1EffLNS1J_9ScaleType4KindE0ELNS_15FloatRoundStyleE2EfEENS1_15EpilogueDefaultEEEEEvvEEEEvNT_6ParamsE:
        .type           _ZN7cutlass13device_kernelINS_4gemm6kernel13GemmUniversalIN4cute5tupleIJiiiiEEENS1_10collective13CollectiveMmaINS1_34MainloopSm90TmaGmmaWarpSpecializedILi4ENS5_IJNS4_1CILi2EEESB_NSA_ILi1EEEEEENS1_32KernelTmaWarpSpecializedPingpongEEENS5_IJNSA_ILi64EEENSA_ILi128EEESG_EEEfNS5_IJlSC_lEEEfSJ_NS4_8TiledMMAINS4_8MMA_AtomIJNS4_4SM904GMMA30MMA_64x128x8_F32TF32TF32_SS_TNILNSN_7ScaleInE1ELSP_1EEEEEENS4_6LayoutINS5_IJSC_SC_SC_EEENS5_IJNSA_ILi0EEESU_SU_EEEEENS5_IJNS4_10UnderscoreESX_SX_EEEEENS4_23SM90_TMA_LOAD_MULTICASTENS4_14ComposedLayoutINS4_7SwizzleILi3ELi4ELi3EEENS4_18smem_ptr_flag_bitsILi32EEENSS_INS5_IJNSA_ILi8EEENSA_ILi32EEEEEENS5_IJS17_SC_EEEEEEEvNS4_8identityES10_S1B_vS1C_EENS_8epilogue10collective6detail29Sm90TmaWarpSpecializedAdapterINS1F_15DefaultEpilogueIfSJ_SJ_NS1E_6thread17LinearCombinationIfLi1EffLNS1J_9ScaleType4KindE0ELNS_15FloatRoundStyleE2EfEENS1_15EpilogueDefaultEEEEEvvEEEEvNT_6ParamsE,@function
        .size           _ZN7cutlass13device_kernelINS_4gemm6kernel13GemmUniversalIN4cute5tupleIJiiiiEEENS1_10collective13CollectiveMmaINS1_34MainloopSm90TmaGmmaWarpSpecializedILi4ENS5_IJNS4_1CILi2EEESB_NSA_ILi1EEEEEENS1_32KernelTmaWarpSpecializedPingpongEEENS5_IJNSA_ILi64EEENSA_ILi128EEESG_EEEfNS5_IJlSC_lEEEfSJ_NS4_8TiledMMAINS4_8MMA_AtomIJNS4_4SM904GMMA30MMA_64x128x8_F32TF32TF32_SS_TNILNSN_7ScaleInE1ELSP_1EEEEEENS4_6LayoutINS5_IJSC_SC_SC_EEENS5_IJNSA_ILi0EEESU_SU_EEEEENS5_IJNS4_10UnderscoreESX_SX_EEEEENS4_23SM90_TMA_LOAD_MULTICASTENS4_14ComposedLayoutINS4_7SwizzleILi3ELi4ELi3EEENS4_18smem_ptr_flag_bitsILi32EEENSS_INS5_IJNSA_ILi8EEENSA_ILi32EEEEEENS5_IJS17_SC_EEEEEEEvNS4_8identityES10_S1B_vS1C_EENS_8epilogue10collective6detail29Sm90TmaWarpSpecializedAdapterINS1F_15DefaultEpilogueIfSJ_SJ_NS1E_6thread17LinearCombinationIfLi1EffLNS1J_9ScaleType4KindE0ELNS_15FloatRoundStyleE2EfEENS1_15EpilogueDefaultEEEEEvvEEEEvNT_6ParamsE,(.L_x_200 - _ZN7cutlass13device_kernelINS_4gemm6kernel13GemmUniversalIN4cute5tupleIJiiiiEEENS1_10collective13CollectiveMmaINS1_34MainloopSm90TmaGmmaWarpSpecializedILi4ENS5_IJNS4_1CILi2EEESB_NSA_ILi1EEEEEENS1_32KernelTmaWarpSpecializedPingpongEEENS5_IJNSA_ILi64EEENSA_ILi128EEESG_EEEfNS5_IJlSC_lEEEfSJ_NS4_8TiledMMAINS4_8MMA_AtomIJNS4_4SM904GMMA30MMA_64x128x8_F32TF32TF32_SS_TNILNSN_7ScaleInE1ELSP_1EEEEEENS4_6LayoutINS5_IJSC_SC_SC_EEENS5_IJNSA_ILi0EEESU_SU_EEEEENS5_IJNS4_10UnderscoreESX_SX_EEEEENS4_23SM90_TMA_LOAD_MULTICASTENS4_14ComposedLayoutINS4_7SwizzleILi3ELi4ELi3EEENS4_18smem_ptr_flag_bitsILi32EEENSS_INS5_IJNSA_ILi8EEENSA_ILi32EEEEEENS5_IJS17_SC_EEEEEEEvNS4_8identityES10_S1B_vS1C_EENS_8epilogue10collective6detail29Sm90TmaWarpSpecializedAdapterINS1F_15DefaultEpilogueIfSJ_SJ_NS1E_6thread17LinearCombinationIfLi1EffLNS1J_9ScaleType4KindE0ELNS_15FloatRoundStyleE2EfEENS1_15EpilogueDefaultEEEEEvvEEEEvNT_6ParamsE)
        .other          _ZN7cutlass13device_kernelINS_4gemm6kernel13GemmUniversalIN4cute5tupleIJiiiiEEENS1_10collective13CollectiveMmaINS1_34MainloopSm90TmaGmmaWarpSpecializedILi4ENS5_IJNS4_1CILi2EEESB_NSA_ILi1EEEEEENS1_32KernelTmaWarpSpecializedPingpongEEENS5_IJNSA_ILi64EEENSA_ILi128EEESG_EEEfNS5_IJlSC_lEEEfSJ_NS4_8TiledMMAINS4_8MMA_AtomIJNS4_4SM904GMMA30MMA_64x128x8_F32TF32TF32_SS_TNILNSN_7ScaleInE1ELSP_1EEEEEENS4_6LayoutINS5_IJSC_SC_SC_EEENS5_IJNSA_ILi0EEESU_SU_EEEEENS5_IJNS4_10UnderscoreESX_SX_EEEEENS4_23SM90_TMA_LOAD_MULTICASTENS4_14ComposedLayoutINS4_7SwizzleILi3ELi4ELi3EEENS4_18smem_ptr_flag_bitsILi32EEENSS_INS5_IJNSA_ILi8EEENSA_ILi32EEEEEENS5_IJS17_SC_EEEEEEEvNS4_8identityES10_S1B_vS1C_EENS_8epilogue10collective6detail29Sm90TmaWarpSpecializedAdapterINS1F_15DefaultEpilogueIfSJ_SJ_NS1E_6thread17LinearCombinationIfLi1EffLNS1J_9ScaleType4KindE0ELNS_15FloatRoundStyleE2EfEENS1_15EpilogueDefaultEEEEEvvEEEEvNT_6ParamsE,@"STO_CUDA_ENTRY STV_DEFAULT"
_ZN7cutlass13device_kernelINS_4gemm6kernel13GemmUniversalIN4cute5tupleIJiiiiEEENS1_10collective13CollectiveMmaINS1_34MainloopSm90TmaGmmaWarpSpecializedILi4ENS5_IJNS4_1CILi2EEESB_NSA_ILi1EEEEEENS1_32KernelTmaWarpSpecializedPingpongEEENS5_IJNSA_ILi64EEENSA_ILi128EEESG_EEEfNS5_IJlSC_lEEEfSJ_NS4_8TiledMMAINS4_8MMA_AtomIJNS4_4SM904GMMA30MMA_64x128x8_F32TF32TF32_SS_TNILNSN_7ScaleInE1ELSP_1EEEEEENS4_6LayoutINS5_IJSC_SC_SC_EEENS5_IJNSA_ILi0EEESU_SU_EEEEENS5_IJNS4_10UnderscoreESX_SX_EEEEENS4_23SM90_TMA_LOAD_MULTICASTENS4_14ComposedLayoutINS4_7SwizzleILi3ELi4ELi3EEENS4_18smem_ptr_flag_bitsILi32EEENSS_INS5_IJNSA_ILi8EEENSA_ILi32EEEEEENS5_IJS17_SC_EEEEEEEvNS4_8identityES10_S1B_vS1C_EENS_8epilogue10collective6detail29Sm90TmaWarpSpecializedAdapterINS1F_15DefaultEpilogueIfSJ_SJ_NS1E_6thread17LinearCombinationIfLi1EffLNS1J_9ScaleType4KindE0ELNS_15FloatRoundStyleE2EfEENS1_15EpilogueDefaultEEEEEvvEEEEvNT_6ParamsE:
[----:B------:R-:W0:Y:S01]  /*0000*/  LDC R1, c[0x0][0x28] ;  /* 0x00000a00ff017b82 */ /* 0x000e220000000800 */
[----:B------:R-:W1:Y:S01]  /*0010*/  S2R R0, SR_TID.X ;  /* 0x0000000000007919 */ /* 0x000e620000002100 */
[----:B------:R-:W-:Y:S01]  /*0020*/  ELECT P0, URZ, PT ;  /* 0x00000000003f782f */ /* 0x000fe20003800000 */
[----:B------:R-:W-:Y:S01]  /*0030*/  BSSY B0, `(.L_x_0) ;  /* 0x0000014000007945 */ /* 0x000fe20003800000 */
[--C-:B-1----:R-:W-:Y:S02]  /*0040*/  SHF.R.U32.HI R2, RZ, 0x5, R0.reuse ;  /* 0x00000005ff027819 */ /* 0x102fe40000011600 */
[----:B------:R-:W-:-:S03]  /*0050*/  SHF.R.U32.HI R4, RZ, 0x7, R0 ;  /* 0x00000007ff047819 */ /* 0x000fc60000011600 */
[----:B------:R-:W1:Y:S02]  /*0060*/  SHFL.IDX PT, R3, R2, RZ, 0x1f ;  /* 0x00001fff02037589 */ /* 0x000e6400000e0000 */
[----:B-1----:R-:W-:Y:S02]  /*0070*/  R2UR UR6, R3 ;  /* 0x00000000030672ca */ /* 0x002fe400000e0000 */
[----:B------:R1:W2:Y:S11]  /*0080*/  SHFL.IDX PT, R3, R4, RZ, 0x1f ;  /* 0x00001fff04037589 */ /* 0x0002b600000e0000 */
[----:B------:R-:W-:-:S02]  /*0090*/  USHF.R.S32.HI UR4, URZ, 0x1f, UR6 ;  /* 0x0000001f3f047899 */ /* 0x000fc40008011406 */
[----:B------:R-:W-:Y:S02]  /*00a0*/  ISETP.NE.OR P0, PT, RZ, UR6, !P0 ;  /* 0x00000006ff007c0c */ /* 0x000fe4000c705670 */
[----:B------:R-:W-:-:S04]  /*00b0*/  ULEA.HI UR4, UR4, UR6, URZ, 0x2 ;  /* 0x0000000604047291 */ /* 0x000fc8000f8f103f */
[----:B------:R-:W-:-:S04]  /*00c0*/  ULOP3.LUT UR4, UR4, 0xfffffffc, URZ, 0xc0, !UPT ;  /* 0xfffffffc04047892 */ /* 0x000fc8000f8ec03f */
[----:B------:R-:W-:-:S03]  /*00d0*/  UIADD3 UR6, UR6, -UR4, URZ ;  /* 0x8000000406067290 */ /* 0x000fc6000fffe03f */
[----:B012---:R-:W-:Y:S09]  /*00e0*/  @P0 BRA `(.L_x_1) ;  /* 0x0000000000200947 */ /* 0x007ff20003800000 */
[----:B------:R-:W-:Y:S02]  /*00f0*/  ULDC.64 UR4, c[0x0][0x198] ;  /* 0x0000660000047ab9 */ /* 0x000fe40000000a00 */
[----:B------:R-:W-:Y:S02]  /*0100*/  UIADD3 UR8, UP0, UR4, 0xf0, URZ ;  /* 0x000000f004087890 */ /* 0x000fe4000ff1e03f */
[----:B------:R-:W-:Y:S02]  /*0110*/  UIADD3 UR4, UP1, UR4, 0x1f0, URZ ;  /* 0x000001f004047890 */ /* 0x000fe4000ff3e03f */
[----:B------:R-:W-:Y:S02]  /*0120*/  UIADD3.X UR9, URZ, UR5, URZ, UP0, !UPT ;  /* 0x000000053f097290 */ /* 0x000fe400087fe43f */
[----:B------:R-:W-:-:S07]  /*0130*/  UIADD3.X UR5, URZ, UR5, URZ, UP1, !UPT ;  /* 0x000000053f057290 */ /* 0x000fce0008ffe43f */
[----:B------:R0:W-:Y:S02]  /*0140*/  UTMACCTL.PF [UR8] ;  /* 0x00000000080079b9 */ /* 0x0001e40008040000 */
[----:B------:R0:W-:Y:S02]  /*0150*/  UTMACCTL.PF [UR4] ;  /* 0x00000000040079b9 */ /* 0x0001e40008040000 */
[----:B0-----:R-:W-:Y:S01]  /*0160*/  NOP ;  /* 0x0000000000007918 */ /* 0x001fe20000000000 */
.L_x_1:
[----:B------:R-:W-:Y:S05]  /*0170*/  BSYNC B0 ;  /* 0x0000000000007941 */ /* 0x000fea0003800000 */
.L_x_0:
[----:B------:R-:W0:Y:S01]  /*0180*/  SHFL.IDX PT, R5, R2, RZ, 0x1f ;  /* 0x00001fff02057589 */ /* 0x000e2200000e0000 */
[----:B------:R-:W-:Y:S01]  /*0190*/  R2UR UR19, R3 ;  /* 0x00000000031372ca */ /* 0x000fe200000e0000 */
[----:B------:R-:W-:-:S04]  /*01a0*/  UISETP.NE.AND UP0, UPT, UR6, 0x3, UPT ;  /* 0x000000030600788c */ /* 0x000fc8000bf05270 */
[----:B------:R-:W-:-:S08]  /*01b0*/  UISETP.EQ.OR UP0, UPT, UR6, URZ, !UP0 ;  /* 0x0000003f0600728c */ /* 0x000fd0000c702670 */
[----:B------:R-:W-:Y:S02]  /*01c0*/  UIADD3 UR14, UR19, -0x1, URZ ;  /* 0xffffffff130e7890 */ /* 0x000fe4000fffe03f */
[----:B------:R-:W-:Y:S02]  /*01d0*/  UISETP.EQ.AND UP0, UPT, UR19, URZ, UP0 ;  /* 0x0000003f1300728c */ /* 0x000fe40008702270 */
[----:B------:R-:W-:Y:S02]  /*01e0*/  UISETP.GE.U32.AND UP1, UPT, UR14, 0x2, UPT ;  /* 0x000000020e00788c */ /* 0x000fe4000bf26070 */
[----:B------:R-:W-:Y:S01]  /*01f0*/  USEL UR40, URZ, 0x1, !UP0 ;  /* 0x000000013f287887 */ /* 0x000fe2000c000000 */
[----:B0-----:R-:W-:-:S03]  /*0200*/  ISETP.NE.AND P0, PT, R5, RZ, PT ;  /* 0x000000ff0500720c */ /* 0x001fc60003f05270 */
[----:B------:R-:W-:-:S10]  /*0210*/  USEL UR40, UR40, 0x2, UP1 ;  /* 0x0000000228287887 */ /* 0x000fd40008800000 */
[----:B------:R-:W-:Y:S05]  /*0220*/  @P0 BRA `(.L_x_2) ;  /* 0x0000000000580947 */ /* 0x000fea0003800000 */
[----:B------:R-:W0:Y:S01]  /*0230*/  S2UR UR7, SR_CgaCtaId ;  /* 0x00000000000779c3 */ /* 0x000e220000008800 */
[----:B------:R-:W-:Y:S01]  /*0240*/  UMOV UR4, 0x400 ;  /* 0x0000040000047882 */ /* 0x000fe20000000000 */
[----:B------:R-:W-:Y:S01]  /*0250*/  UMOV UR5, 0x1 ;  /* 0x0000000100057882 */ /* 0x000fe20000000000 */
[----:B------:R-:W-:Y:S01]  /*0260*/  UMOV UR8, 0x3 ;  /* 0x0000000300087882 */ /* 0x000fe20000000000 */
[----:B------:R-:W-:Y:S01]  /*0270*/  ELECT P0, URZ, PT ;  /* 0x00000000003f782f */ /* 0x000fe20003800000 */
[----:B------:R-:W-:-:S04]  /*0280*/  UIADD3 UR8, -UR8, 0x100000, URZ ;  /* 0x0010000008087890 */ /* 0x000fc8000fffe13f */
[----:B------:R-:W-:Y:S02]  /*0290*/  USHF.L.U32 UR9, UR8, 0xb, URZ ;  /* 0x0000000b08097899 */ /* 0x000fe4000800063f */
[----:B------:R-:W-:Y:S02]  /*02a0*/  USHF.L.U32 UR8, UR8, 0x1, URZ ;  /* 0x0000000108087899 */ /* 0x000fe4000800063f */
[----:B0-----:R-:W-:Y:S02]  /*02b0*/  ULEA UR7, UR7, UR4, 0x18 ;  /* 0x0000000407077291 */ /* 0x001fe4000f8ec03f */
[----:B------:R-:W-:-:S04]  /*02c0*/  UIADD3 UR4, -UR5, 0x100000, URZ ;  /* 0x0010000005047890 */ /* 0x000fc8000fffe13f */
[----:B------:R-:W-:Y:S02]  /*02d0*/  USHF.L.U32 UR5, UR4, 0xb, URZ ;  /* 0x0000000b04057899 */ /* 0x000fe4000800063f */
[----:B------:R-:W-:Y:S01]  /*02e0*/  USHF.L.U32 UR4, UR4, 0x1, URZ ;  /* 0x0000000104047899 */ /* 0x000fe2000800063f */
[----:B------:R-:W0:Y:S11]  /*02f0*/  FENCE.VIEW.ASYNC.S ;  /* 0x00000000000073c6 */ /* 0x000e360000000000 */
[----:B0-----:R0:W1:Y:S01]  /*0300*/  SYNCS.EXCH.64 URZ, [UR7], UR4 ;  /* 0x00000004073f75b2 */ /* 0x0010620008000100 */
[----:B------:R0:W2:Y:S01]  /*0310*/  SYNCS.EXCH.64 URZ, [UR7+0x20], UR8 ;  /* 0x00002008073f75b2 */ /* 0x0000a20008000100 */
[----:B------:R0:W3:Y:S01]  /*0320*/  SYNCS.EXCH.64 URZ, [UR7+0x8], UR4 ;  /* 0x00000804073f75b2 */ /* 0x0000e20008000100 */
[----:B------:R0:W4:Y:S01]  /*0330*/  SYNCS.EXCH.64 URZ, [UR7+0x28], UR8 ;  /* 0x00002808073f75b2 */ /* 0x0001220008000100 */
[----:B------:R0:W0:Y:S01]  /*0340*/  SYNCS.EXCH.64 URZ, [UR7+0x10], UR4 ;  /* 0x00001004073f75b2 */ /* 0x0000220008000100 */
[----:B------:R0:W0:Y:S01]  /*0350*/  SYNCS.EXCH.64 URZ, [UR7+0x30], UR8 ;  /* 0x00003008073f75b2 */ /* 0x0000220008000100 */
[----:B------:R0:W0:Y:S01]  /*0360*/  SYNCS.EXCH.64 URZ, [UR7+0x18], UR4 ;  /* 0x00001804073f75b2 */ /* 0x0000220008000100 */
[----:B------:R0:W0:Y:S01]  /*0370*/  SYNCS.EXCH.64 URZ, [UR7+0x38], UR8 ;  /* 0x00003808073f75b2 */ /* 0x0000220008000100 */
[----:B------:R-:W-:Y:S01]  /*0380*/  NOP ;  /* 0x0000000000007918 */ /* 0x000fe20000000000 */
.L_x_2:
[----:B------:R-:W5:Y:S01]  /*0390*/  S2UR UR15, SR_CTAID.X ;  /* 0x00000000000f79c3 */ /* 0x000f620000002500 */
[----:B------:R-:W1:Y:S01]  /*03a0*/  SHFL.IDX PT, R8, R2, RZ, 0x1f ;  /* 0x00001fff02087589 */ /* 0x000e6200000e0000 */
[----:B------:R-:W-:Y:S01]  /*03b0*/  SHF.R.S32.HI R3, RZ, 0x1f, R0 ;  /* 0x0000001fff037819 */ /* 0x000fe20000011400 */
[----:B0-----:R-:W-:Y:S01]  /*03c0*/  ULDC UR4, c[0x0][0x150] ;  /* 0x0000540000047ab9 */ /* 0x001fe20000000800 */
[----:B------:R-:W-:Y:S01]  /*03d0*/  ELECT P0, URZ, PT ;  /* 0x00000000003f782f */ /* 0x000fe20003800000 */
[----:B------:R0:W2:Y:S01]  /*03e0*/  SHFL.IDX PT, R9, R2, RZ, 0x1f ;  /* 0x00001fff02097589 */ /* 0x0000a200000e0000 */
[----:B------:R-:W-:Y:S02]  /*03f0*/  LEA.HI R3, R3, R0, RZ, 0x7 ;  /* 0x0000000003037211 */ /* 0x000fe400078f38ff */
[----:B------:R-:W-:Y:S01]  /*0400*/  ELECT P1, URZ, PT ;  /* 0x00000000003f782f */ /* 0x000fe20003820000 */
[----:B------:R-:W3:Y:S01]  /*0410*/  S2UR UR8, SR_CTAID.Y ;  /* 0x00000000000879c3 */ /* 0x000ee20000002600 */
[----:B------:R-:W-:Y:S01]  /*0420*/  ULDC UR7, c[0x0][0x144] ;  /* 0x0000510000077ab9 */ /* 0x000fe20000000800 */
[----:B------:R-:W-:Y:S01]  /*0430*/  LOP3.LUT R3, R3, 0xffffff80, RZ, 0xc0, !PT ;  /* 0xffffff8003037812 */ /* 0x000fe200078ec0ff */
[----:B------:R-:W-:Y:S01]  /*0440*/  UMOV UR18, 0x80 ;  /* 0x0000008000127882 */ /* 0x000fe20000000000 */
[----:B------:R-:W-:Y:S01]  /*0450*/  NOP ;  /* 0x0000000000007918 */ /* 0x000fe20000000000 */
[----:B0-----:R-:W-:Y:S01]  /*0460*/  SHF.R.S32.HI R2, RZ, 0x1f, R5 ;  /* 0x0000001fff027819 */ /* 0x001fe20000011405 */
[----:B------:R-:W-:Y:S01]  /*0470*/  NOP ;  /* 0x0000000000007918 */ /* 0x000fe20000000000 */
[----:B------:R-:W-:Y:S01]  /*0480*/  IMAD.IADD R3, R0, 0x1, -R3 ;  /* 0x0000000100037824 */ /* 0x000fe200078e0a03 */
[----:B------:R-:W-:Y:S01]  /*0490*/  ULDC UR17, c[0x0][0x148] ;  /* 0x0000520000117ab9 */ /* 0x000fe20000000800 */
[----:B------:R-:W-:Y:S01]  /*04a0*/  LEA.HI R2, R2, R5, RZ, 0x2 ;  /* 0x0000000502027211 */ /* 0x000fe200078f10ff */
[----:B------:R-:W-:Y:S01]  /*04b0*/  IMAD.MOV.U32 R23, RZ, RZ, 0x1 ;  /* 0x00000001ff177424 */ /* 0x000fe200078e00ff */
[----:B------:R0:W0:Y:S01]  /*04c0*/  SHFL.IDX PT, R97, R4, RZ, 0x1f ;  /* 0x00001fff04617589 */ /* 0x00002200000e0000 */
[----:B------:R-:W-:-:S02]  /*04d0*/  SHF.R.S32.HI R6, RZ, 0x1f, R3 ;  /* 0x0000001fff067819 */ /* 0x000fc40000011403 */
[----:B------:R-:W-:Y:S02]  /*04e0*/  LOP3.LUT R2, R2, 0x3ffffffc, RZ, 0xc0, !PT ;  /* 0x3ffffffc02027812 */ /* 0x000fe400078ec0ff */
[----:B-----5:R-:W-:Y:S02]  /*04f0*/  I2FP.F32.U32 R10, UR15 ;  /* 0x0000000f000a7c45 */ /* 0x020fe40008201000 */
[----:B------:R-:W-:Y:S01]  /*0500*/  LEA.HI R7, R6, R3, RZ, 0x3 ;  /* 0x0000000306077211 */ /* 0x000fe200078f18ff */
[----:B------:R-:W-:Y:S01]  /*0510*/  IMAD.IADD R2, R5, 0x1, -R2 ;  /* 0x0000000105027824 */ /* 0x000fe200078e0a02 */
[----:B-1----:R-:W-:Y:S01]  /*0520*/  ISETP.NE.OR P0, PT, R8, RZ, !P0 ;  /* 0x000000ff0800720c */ /* 0x002fe20004705670 */
[----:B------:R-:W-:Y:S01]  /*0530*/  FMUL R10, R10, UR4 ;  /* 0x000000040a0a7c20 */ /* 0x000fe20008400000 */
[--C-:B------:R-:W-:Y:S01]  /*0540*/  SHF.R.S32.HI R8, RZ, 0x3, R7.reuse ;  /* 0x00000003ff087819 */ /* 0x100fe20000011407 */
[----:B------:R-:W-:Y:S01]  /*0550*/  ULDC UR4, c[0x0][0x154] ;  /* 0x0000550000047ab9 */ /* 0x000fe20000000800 */
[----:B------:R-:W-:-:S02]  /*0560*/  SHF.R.S32.HI R7, RZ, 0x1f, R7 ;  /* 0x0000001fff077819 */ /* 0x000fc40000011407 */
[----:B--2---:R-:W-:Y:S01]  /*0570*/  ISETP.NE.OR P1, PT, R9, RZ, !P1 ;  /* 0x000000ff0900720c */ /* 0x004fe20004f25670 */
[----:B------:R-:W1:Y:S01]  /*0580*/  F2I.U32.TRUNC.NTZ R10, R10 ;  /* 0x0000000a000a7305 */ /* 0x000e62000020f000 */
[----:B------:R-:W-:Y:S02]  /*0590*/  LEA.HI R7, R7, R8, RZ, 0x2 ;  /* 0x0000000807077211 */ /* 0x000fe400078f10ff */
[----:B---3--:R-:W-:Y:S02]  /*05a0*/  I2FP.F32.U32 R9, UR8 ;  /* 0x0000000800097c45 */ /* 0x008fe40008201000 */
[----:B------:R-:W-:Y:S01]  /*05b0*/  LOP3.LUT R7, R7, 0xfffffffc, RZ, 0xc0, !PT ;  /* 0xfffffffc07077812 */ /* 0x000fe200078ec0ff */
[----:B------:R-:W-:Y:S01]  /*05c0*/  VOTEU.ALL UP0, P0 ;  /* 0x00000000003f7886 */ /* 0x000fe20000000000 */
[----:B------:R-:W-:Y:S01]  /*05d0*/  ISETP.NE.AND P2, PT, RZ, UR19, PT ;  /* 0x00000013ff007c0c */ /* 0x000fe2000bf45270 */
[----:B------:R-:W-:Y:S02]  /*05e0*/  FMUL R9, R9, UR4 ;  /* 0x0000000409097c20 */ /* 0x000fe40008400000 */
[----:B------:R-:W-:Y:S01]  /*05f0*/  IMAD.IADD R7, R8, 0x1, -R7 ;  /* 0x0000000108077824 */ /* 0x000fe200078e0a07 */
[----:B------:R-:W2:Y:S01]  /*0600*/  @!UP0 S2UR UR11, SR_CgaCtaId ;  /* 0x00000000000b89c3 */ /* 0x000ea20000008800 */
[----:B------:R-:W-:Y:S01]  /*0610*/  VOTEU.ALL UP1, P1 ;  /* 0x00000000003f7886 */ /* 0x000fe20000820000 */
[----:B------:R-:W-:Y:S01]  /*0620*/  @!UP0 UMOV UR10, 0x400 ;  /* 0x00000400000a8882 */ /* 0x000fe20000000000 */
[----:B------:R-:W-:Y:S01]  /*0630*/  IMAD R2, R2, 0x4, R7 ;  /* 0x0000000402027824 */ /* 0x000fe200078e0207 */
[----:B-1----:R-:W-:Y:S01]  /*0640*/  R2UR UR4, R10 ;  /* 0x000000000a0472ca */ /* 0x002fe200000e0000 */
[----:B------:R-:W1:Y:S01]  /*0650*/  F2I.U32.TRUNC.NTZ R9, R9 ;  /* 0x0000000900097305 */ /* 0x000e62000020f000 */
[----:B------:R-:W-:Y:S01]  /*0660*/  @!UP1 UMOV UR13, 0x400 ;  /* 0x00000400000d9882 */ /* 0x000fe20000000000 */
[C---:B------:R-:W-:Y:S01]  /*0670*/  IMAD.SHL.U32 R5, R2.reuse, 0x4, RZ ;  /* 0x0000000402057824 */ /* 0x040fe200078e00ff */
[----:B------:R-:W3:Y:S01]  /*0680*/  @!UP1 S2UR UR16, SR_CgaCtaId ;  /* 0x00000000001099c3 */ /* 0x000ee20000008800 */
[C---:B------:R-:W-:Y:S01]  /*0690*/  LEA.HI R7, R2.reuse, R2, RZ, 0x1 ;  /* 0x0000000202077211 */ /* 0x040fe200078f08ff */
[----:B------:R-:W-:Y:S01]  /*06a0*/  VOTEU.ALL UP2, P1 ;  /* 0x00000000003f7886 */ /* 0x000fe20000840000 */
[----:B------:R-:W-:Y:S01]  /*06b0*/  VOTEU.ALL UP3, P1 ;  /* 0x00000000003f7886 */ /* 0x000fe20000860000 */
[----:B------:R-:W-:Y:S01]  /*06c0*/  LOP3.LUT R22, R2, 0xc, R5, 0x78, !PT ;  /* 0x0000000c02167812 */ /* 0x000fe200078e7805 */
[----:B------:R-:W-:Y:S01]  /*06d0*/  VOTEU.ALL UP4, P1 ;  /* 0x00000000003f7886 */ /* 0x000fe20000880000 */
[----:B------:R-:W-:Y:S01]  /*06e0*/  LOP3.LUT R7, R7, 0xfffffffe, RZ, 0xc0, !PT ;  /* 0xfffffffe07077812 */ /* 0x000fe200078ec0ff */
[----:B------:R-:W-:Y:S01]  /*06f0*/  VOTEU.ALL UP5, P1 ;  /* 0x00000000003f7886 */ /* 0x000fe200008a0000 */
[----:B------:R-:W5:Y:S01]  /*0700*/  LDC R5, c[0x0][0x140] ;  /* 0x00005000ff057b82 */ /* 0x000f620000000800 */
[----:B------:R-:W-:-:S02]  /*0710*/  UIADD3 UR4, -UR4, URZ, URZ ;  /* 0x0000003f04047290 */ /* 0x000fc4000fffe13f */
[----:B------:R-:W-:Y:S01]  /*0720*/  IMAD.IADD R7, R2, 0x1, -R7 ;  /* 0x0000000102077824 */ /* 0x000fe200078e0a07 */
[----:B-1----:R-:W-:Y:S01]  /*0730*/  R2UR UR9, R9 ;  /* 0x00000000090972ca */ /* 0x002fe200000e0000 */
[----:B------:R-:W-:-:S03]  /*0740*/  UIMAD UR7, UR7, UR4, UR15 ;  /* 0x00000004070772a4 */ /* 0x000fc6000f8e020f */
[----:B------:R-:W-:Y:S01]  /*0750*/  UMOV UR4, 0x20 ;  /* 0x0000002000047882 */ /* 0x000fe20000000000 */
[----:B--2---:R-:W-:Y:S02]  /*0760*/  @!UP0 ULEA UR12, UR11, UR10, 0x18 ;  /* 0x0000000a0b0c8291 */ /* 0x004fe4000f8ec03f */
[----:B------:R-:W-:Y:S01]  /*0770*/  ISETP.NE.AND P3, PT, R7, UR7, PT ;  /* 0x0000000707007c0c */ /* 0x000fe2000bf65270 */
[----:B------:R-:W-:-:S04]  /*0780*/  @!UP0 UIADD3 UR4, -UR4, 0x100000, URZ ;  /* 0x0010000004048890 */ /* 0x000fc8000fffe13f */
[----:B------:R-:W-:Y:S02]  /*0790*/  @!UP0 USHF.L.U32 UR5, UR4, 0xb, URZ ;  /* 0x0000000b04058899 */ /* 0x000fe4000800063f */
[----:B------:R-:W-:Y:S02]  /*07a0*/  @!UP0 USHF.L.U32 UR4, UR4, 0x1, URZ ;  /* 0x0000000104048899 */ /* 0x000fe4000800063f */
[----:B------:R-:W-:-:S04]  /*07b0*/  @!UP1 UIADD3 UR10, -UR18, 0x100000, URZ ;  /* 0x00100000120a9890 */ /* 0x000fc8000fffe13f */
[----:B------:R-:W-:Y:S02]  /*07c0*/  @!UP1 USHF.L.U32 UR11, UR10, 0xb, URZ ;  /* 0x0000000b0a0b9899 */ /* 0x000fe4000800063f */
[----:B------:R-:W-:Y:S02]  /*07d0*/  @!UP1 USHF.L.U32 UR10, UR10, 0x1, URZ ;  /* 0x000000010a0a9899 */ /* 0x000fe4000800063f */
[----:B---3--:R-:W-:Y:S01]  /*07e0*/  @!UP1 ULEA UR13, UR16, UR13, 0x18 ;  /* 0x0000000d100d9291 */ /* 0x008fe2000f8ec03f */
[----:B------:R-:W-:Y:S01]  /*07f0*/  VOTEU.ALL UP0, P0 ;  /* 0x00000000003f7886 */ /* 0x000fe20000000000 */
[----:B------:R-:W-:Y:S01]  /*0800*/  VOTEU.ALL UP1, P0 ;  /* 0x00000000003f7886 */ /* 0x000fe20000020000 */
[----:B------:R-:W-:Y:S01]  /*0810*/  UIADD3 UR9, -UR9, URZ, URZ ;  /* 0x0000003f09097290 */ /* 0x000fe2000fffe13f */
[----:B------:R-:W-:Y:S01]  /*0820*/  LOP3.LUT P0, RZ, R3, 0x7, RZ, 0xc0, !PT ;  /* 0x0000000703ff7812 */ /* 0x000fe2000780c0ff */
[----:B------:R-:W1:Y:S02]  /*0830*/  FENCE.VIEW.ASYNC.S ;  /* 0x00000000000073c6 */ /* 0x000e640000000000 */
[----:B-1----:R-:W1:Y:S01]  /*0840*/  @!UP0 SYNCS.EXCH.64 URZ, [UR12+0x70], UR4 ;  /* 0x000070040c3f85b2 */ /* 0x002e620008000100 */
[----:B------:R-:W-:-:S02]  /*0850*/  @P3 LEA.HI R2, R22, R22, RZ, 0x1 ;  /* 0x0000001616023211 */ /* 0x000fc400078f08ff */
[----:B-----5:R-:W-:Y:S02]  /*0860*/  ISETP.EQ.U32.AND P1, PT, R5, 0x1, PT ;  /* 0x000000010500780c */ /* 0x020fe40003f22070 */
[----:B------:R-:W-:Y:S02]  /*0870*/  @P3 SHF.R.S32.HI R2, RZ, 0x1, R2 ;  /* 0x00000001ff023819 */ /* 0x000fe40000011402 */
[----:B------:R-:W-:Y:S01]  /*0880*/  ISETP.LT.U32.AND P0, PT, R22, 0x4, !P0 ;  /* 0x000000041600780c */ /* 0x000fe20004701070 */
[----:B------:R2:W3:Y:S01]  /*0890*/  @!UP1 SYNCS.EXCH.64 URZ, [UR12+0x78], UR4 ;  /* 0x000078040c3f95b2 */ /* 0x0004e20008000100 */
[----:B------:R-:W-:Y:S01]  /*08a0*/  NOP ;  /* 0x0000000000007918 */ /* 0x000fe20000000000 */
[----:B--2---:R-:W-:Y:S01]  /*08b0*/  UIMAD UR4, UR17, UR9, UR8 ;  /* 0x00000009110472a4 */ /* 0x004fe2000f8e0208 */
[----:B------:R2:W0:Y:S05]  /*08c0*/  @!UP2 SYNCS.EXCH.64 URZ, [UR13+0x50], UR10 ;  /* 0x0000500a0d3fa5b2 */ /* 0x00042a0008000100 */
[----:B------:R-:W-:-:S02]  /*08d0*/  @P3 ISETP.NE.AND P4, PT, R2, UR4, PT ;  /* 0x0000000402003c0c */ /* 0x000fc4000bf85270 */
[----:B------:R-:W-:Y:S02]  /*08e0*/  SEL R2, RZ, 0x1, !P0 ;  /* 0x00000001ff027807 */ /* 0x000fe40004000000 */
[----:B------:R-:W-:-:S04]  /*08f0*/  @P3 SEL R23, RZ, 0x1, P4 ;  /* 0x00000001ff173807 */ /* 0x000fc80002000000 */
[----:B------:R-:W-:Y:S01]  /*0900*/  LOP3.LUT R23, R23, R2, RZ, 0xc0, !PT ;  /* 0x0000000217177212 */ /* 0x000fe200078ec0ff */
[----:B------:R2:W0:Y:S01]  /*0910*/  @!UP3 SYNCS.EXCH.64 URZ, [UR13+0x58], UR10 ;  /* 0x0000580a0d3fb5b2 */ /* 0x0004220008000100 */
[----:B------:R2:W0:Y:S01]  /*0920*/  @!UP4 SYNCS.EXCH.64 URZ, [UR13+0x60], UR10 ;  /* 0x0000600a0d3fc5b2 */ /* 0x0004220008000100 */
[----:B------:R2:W0:Y:S01]  /*0930*/  @!UP5 SYNCS.EXCH.64 URZ, [UR13+0x68], UR10 ;  /* 0x0000680a0d3fd5b2 */ /* 0x0004220008000100 */
[----:B------:R-:W-:Y:S01]  /*0940*/  NOP ;  /* 0x0000000000007918 */ /* 0x000fe20000000000 */
[----:B-12---:R-:W-:Y:S05]  /*0950*/  @!P1 BRA `(.L_x_3) ;  /* 0x0000000000089947 */ /* 0x006fea0003800000 */
[----:B0--34-:R-:W-:Y:S01]  /*0960*/  UCGABAR_ARV ;  /* 0x00000000000079c7 */ /* 0x019fe20008000000 */
[----:B------:R-:W-:Y:S05]  /*0970*/  BRA `(.L_x_4) ;  /* 0x0000000000047947 */ /* 0x000fea0003800000 */
.L_x_3:
[----:B0--34-:R-:W-:Y:S01]  /*0980*/  NOP ;  /* 0x0000000000007918 */ /* 0x019fe20000000000 */
.L_x_4:
[----:B------:R-:W-:Y:S01]  /*0990*/  ULDC.64 UR4, c[0x0][0x598] ;  /* 0x0001660000047ab9 */ /* 0x000fe20000000a00 */
[----:B------:R-:W-:Y:S01]  /*09a0*/  ULDC.64 UR54, c[0x0][0x208] ;  /* 0x0000820000367ab9 */ /* 0x000fe20000000a00 */
[----:B------:R-:W-:-:S04]  /*09b0*/  ISETP.NE.U32.AND P0, PT, RZ, UR4, PT ;  /* 0x00000004ff007c0c */ /* 0x000fc8000bf05070 */
[----:B------:R-:W-:-:S13]  /*09c0*/  ISETP.NE.AND.EX P0, PT, RZ, UR5, PT, P0 ;  /* 0x00000005ff007c0c */ /* 0x000fda000bf05300 */
[----:B------:R-:W-:Y:S05]  /*09d0*/  @!P0 BRA `(.L_x_5) ;  /* 0x00000000001c8947 */ /* 0x000fea0003800000 */
[----:B------:R-:W0:Y:S02]  /*09e0*/  LDC.64 R4, c[0x0][0x598] ;  /* 0x00016600ff047b82 */ /* 0x000e240000000a00 */
[----:B0-----:R-:W2:Y:S02]  /*09f0*/  LDG.E.64 R4, desc[UR54][R4.64] ;  /* 0x0000003604047981 */ /* 0x001ea4000c1e1b00 */
[----:B--2---:R-:W-:-:S04]  /*0a00*/  ISETP.NE.U32.AND P0, PT, R4, RZ, PT ;  /* 0x000000ff0400720c */ /* 0x004fc80003f05070 */
[----:B------:R-:W-:-:S13]  /*0a10*/  ISETP.NE.AND.EX P0, PT, R5, RZ, PT, P0 ;  /* 0x000000ff0500720c */ /* 0x000fda0003f05300 */
[----:B------:R-:W-:Y:S05]  /*0a20*/  @!P0 BRA `(.L_x_5) ;  /* 0x0000000000088947 */ /* 0x000fea0003800000 */
[----:B------:R0:W5:Y:S01]  /*0a30*/  LD.E R88, desc[UR54][R4.64] ;  /* 0x0000003604587980 */ /* 0x000162000c101900 */
[----:B------:R-:W-:Y:S05]  /*0a40*/  BRA `(.L_x_6) ;  /* 0x0000000000247947 */ /* 0x000fea0003800000 */
.L_x_5:
[----:B------:R-:W-:Y:S02]  /*0a50*/  ULDC.64 UR4, c[0x0][0x588] ;  /* 0x0001620000047ab9 */ /* 0x000fe40000000a00 */
[----:B------:R-:W-:-:S04]  /*0a60*/  ISETP.NE.U32.AND P0, PT, RZ, UR4, PT ;  /* 0x00000004ff007c0c */ /* 0x000fc8000bf05070 */
[----:B------:R-:W-:-:S13]  /*0a70*/  ISETP.NE.AND.EX P0, PT, RZ, UR5, PT, P0 ;  /* 0x00000005ff007c0c */ /* 0x000fda000bf05300 */
[----:B------:R-:W-:Y:S05]  /*0a80*/  @!P0 BRA `(.L_x_7) ;  /* 0x00000000000c8947 */ /* 0x000fea0003800000 */
[----:B------:R-:W0:Y:S02]  /*0a90*/  LDC.64 R88, c[0x0][0x588] ;  /* 0x00016200ff587b82 */ /* 0x000e240000000a00 */
[----:B0-----:R1:W5:Y:S01]  /*0aa0*/  LDG.E R88, desc[UR54][R88.64] ;  /* 0x0000003658587981 */ /* 0x001362000c1e1900 */
[----:B------:R-:W-:Y:S05]  /*0ab0*/  BRA `(.L_x_6) ;  /* 0x0000000000087947 */ /* 0x000fea0003800000 */
.L_x_7:
[----:B------:R-:W-:Y:S02]  /*0ac0*/  ULDC UR4, c[0x0][0x580] ;  /* 0x0001600000047ab9 */ /* 0x000fe40000000800 */
[----:B------:R-:W-:-:S07]  /*0ad0*/  IMAD.U32 R88, RZ, RZ, UR4 ;  /* 0x00000004ff587e24 */ /* 0x000fce000f8e00ff */
.L_x_6:
[----:B------:R-:W-:Y:S02]  /*0ae0*/  ULDC.64 UR4, c[0x0][0x5a0] ;  /* 0x0001680000047ab9 */ /* 0x000fe40000000a00 */
[----:B------:R-:W-:-:S04]  /*0af0*/  ISETP.NE.U32.AND P0, PT, RZ, UR4, PT ;  /* 0x00000004ff007c0c */ /* 0x000fc8000bf05070 */
[----:B------:R-:W-:-:S13]  /*0b00*/  ISETP.NE.AND.EX P0, PT, RZ, UR5, PT, P0 ;  /* 0x00000005ff007c0c */ /* 0x000fda000bf05300 */
[----:B------:R-:W-:Y:S05]  /*0b10*/  @!P0 BRA `(.L_x_8) ;  /* 0x00000000001c8947 */ /* 0x000fea0003800000 */
[----:B0-----:R-:W0:Y:S02]  /*0b20*/  LDC.64 R4, c[0x0][0x5a0] ;  /* 0x00016800ff047b82 */ /* 0x001e240000000a00 */
[----:B0-----:R-:W2:Y:S02]  /*0b30*/  LDG.E.64 R4, desc[UR54][R4.64] ;  /* 0x0000003604047981 */ /* 0x001ea4000c1e1b00 */
[----:B--2---:R-:W-:-:S04]  /*0b40*/  ISETP.NE.U32.AND P0, PT, R4, RZ, PT ;  /* 0x000000ff0400720c */ /* 0x004fc80003f05070 */
[----:B------:R-:W-:-:S13]  /*0b50*/  ISETP.NE.AND.EX P0, PT, R5, RZ, PT, P0 ;  /* 0x000000ff0500720c */ /* 0x000fda0003f05300 */
[----:B------:R-:W-:Y:S05]  /*0b60*/  @!P0 BRA `(.L_x_8) ;  /* 0x0000000000088947 */ /* 0x000fea0003800000 */
[----:B-1----:R0:W5:Y:S01]  /*0b70*/  LD.E R89, desc[UR54][R4.64] ;  /* 0x0000003604597980 */ /* 0x002162000c101900 */
[----:B------:R-:W-:Y:S05]  /*0b80*/  BRA `(.L_x_9) ;  /* 0x0000000000247947 */ /* 0x000fea0003800000 */
.L_x_8:
[----:B------:R-:W-:Y:S02]  /*0b90*/  ULDC.64 UR4, c[0x0][0x590] ;  /* 0x0001640000047ab9 */ /* 0x000fe40000000a00 */
[----:B------:R-:W-:-:S04]  /*0ba0*/  ISETP.NE.U32.AND P0, PT, RZ, UR4, PT ;  /* 0x00000004ff007c0c */ /* 0x000fc8000bf05070 */
[----:B------:R-:W-:-:S13]  /*0bb0*/  ISETP.NE.AND.EX P0, PT, RZ, UR5, PT, P0 ;  /* 0x00000005ff007c0c */ /* 0x000fda000bf05300 */
[----:B------:R-:W-:Y:S05]  /*0bc0*/  @!P0 BRA `(.L_x_10) ;  /* 0x00000000000c8947 */ /* 0x000fea0003800000 */
[----:B0-----:R-:W1:Y:S02]  /*0bd0*/  LDC.64 R4, c[0x0][0x590] ;  /* 0x00016400ff047b82 */ /* 0x001e640000000a00 */
[----:B-1----:R1:W5:Y:S01]  /*0be0*/  LDG.E R89, desc[UR54][R4.64] ;  /* 0x0000003604597981 */ /* 0x002362000c1e1900 */
[----:B------:R-:W-:Y:S05]  /*0bf0*/  BRA `(.L_x_9) ;  /* 0x0000000000087947 */ /* 0x000fea0003800000 */
.L_x_10:
[----:B------:R-:W-:Y:S02]  /*0c00*/  ULDC UR4, c[0x0][0x584] ;  /* 0x0001610000047ab9 */ /* 0x000fe40000000800 */
[----:B-1----:R-:W-:-:S07]  /*0c10*/  IMAD.U32 R89, RZ, RZ, UR4 ;  /* 0x00000004ff597e24 */ /* 0x002fce000f8e00ff */
.L_x_9:
[----:B------:R-:W-:Y:S01]  /*0c20*/  ULDC UR4, c[0x0][0x65c] ;  /* 0x0001970000047ab9 */ /* 0x000fe20000000800 */
[----:B01----:R-:W0:Y:S01]  /*0c30*/  LDC.64 R4, c[0x0][0x650] ;  /* 0x00019400ff047b82 */ /* 0x003e220000000a00 */
[----:B------:R-:W-:Y:S01]  /*0c40*/  UISETP.NE.AND UP2, UPT, UR4, 0x1, UPT ;  /* 0x000000010400788c */ /* 0x000fe2000bf45270 */
[----:B------:R-:W-:Y:S01]  /*0c50*/  IMAD.MOV.U32 R18, RZ, RZ, -0x1 ;  /* 0xffffffffff127424 */ /* 0x000fe200078e00ff */
[----:B------:R-:W-:Y:S01]  /*0c60*/  UISETP.NE.AND UP0, UPT, UR19, 0x2, UPT ;  /* 0x000000021300788c */ /* 0x000fe2000bf05270 */
[----:B------:R-:W-:Y:S01]  /*0c70*/  IMAD.MOV.U32 R19, RZ, RZ, -0x1 ;  /* 0xffffffffff137424 */ /* 0x000fe200078e00ff */
[----:B------:R-:W-:-:S07]  /*0c80*/  UP2UR UR38, UPR, URZ, 0x4 ;  /* 0x000000043f267883 */ /* 0x000fce0008000000 */
[----:B------:R-:W-:Y:S01]  /*0c90*/  @UP2 ULDC UR12, c[0x0][0x10] ;  /* 0x00000400000c2ab9 */ /* 0x000fe20000000800 */
[----:B------:R-:W-:Y:S01]  /*0ca0*/  @UP2 UMOV UR4, UR8 ;  /* 0x0000000800042c82 */ /* 0x000fe20008000000 */
[----:B------:R-:W-:Y:S01]  /*0cb0*/  @UP2 UMOV UR5, URZ ;  /* 0x0000003f00052c82 */ /* 0x000fe20008000000 */
[----:B------:R-:W-:Y:S01]  /*0cc0*/  @!UP2 ULDC UR16, c[0x0][0xc] ;  /* 0x000003000010aab9 */ /* 0x000fe20000000800 */
[----:B------:R-:W-:Y:S01]  /*0cd0*/  @UP2 UIMAD.WIDE.U32 UR12, UR15, UR12, UR4 ;  /* 0x0000000c0f0c22a5 */ /* 0x000fe2000f8e0004 */
[----:B------:R-:W-:Y:S02]  /*0ce0*/  ULDC UR10, c[0x0][0xc] ;  /* 0x00000300000a7ab9 */ /* 0x000fe40000000800 */
[----:B------:R-:W-:Y:S01]  /*0cf0*/  @UP2 UMOV UR4, URZ ;  /* 0x0000003f00042c82 */ /* 0x000fe20008000000 */
[----:B------:R-:W-:Y:S01]  /*0d00*/  UMOV UR5, URZ ;  /* 0x0000003f00057c82 */ /* 0x000fe20008000000 */
[----:B------:R-:W-:Y:S01]  /*0d10*/  @UP2 UIADD3 UR18, UR13, UR4, URZ ;  /* 0x000000040d122290 */ /* 0x000fe2000fffe03f */
[----:B------:R-:W-:-:S02]  /*0d20*/  ULDC UR11, c[0x0][0x10] ;  /* 0x00000400000b7ab9 */ /* 0x000fc40000000800 */
[----:B------:R-:W-:Y:S01]  /*0d30*/  UMOV UR4, UR15 ;  /* 0x0000000f00047c82 */ /* 0x000fe20008000000 */
[----:B------:R-:W-:Y:S02]  /*0d40*/  UIMAD.WIDE.U32 UR10, UR10, UR11, URZ ;  /* 0x0000000b0a0a72a5 */ /* 0x000fe4000f8e003f */
[----:B------:R-:W-:Y:S01]  /*0d50*/  @!UP2 UIMAD.WIDE.U32 UR4, UR8, UR16, UR4 ;  /* 0x000000100804a2a5 */ /* 0x000fe2000f8e0004 */
[----:B------:R-:W-:Y:S02]  /*0d60*/  ULDC UR13, c[0x0][0x14] ;  /* 0x00000500000d7ab9 */ /* 0x000fe40000000800 */
[----:B------:R-:W-:Y:S02]  /*0d70*/  UIMAD.WIDE.U32 UR52, UR10, UR13, URZ ;  /* 0x0000000d0a3472a5 */ /* 0x000fe4000f8e003f */
[----:B------:R-:W-:Y:S02]  /*0d80*/  UIMAD UR39, UR11, UR13, URZ ;  /* 0x0000000d0b2772a4 */ /* 0x000fe4000f8e023f */
[----:B------:R-:W-:Y:S01]  /*0d90*/  @!UP2 UMOV UR12, UR4 ;  /* 0x00000004000cac82 */ /* 0x000fe20008000000 */
[----:B------:R-:W-:Y:S01]  /*0da0*/  @!UP2 UMOV UR18, UR5 ;  /* 0x000000050012ac82 */ /* 0x000fe20008000000 */
[----:B------:R-:W-:-:S02]  /*0db0*/  UIADD3 UR39, UR53, UR39, URZ ;  /* 0x0000002735277290 */ /* 0x000fc4000fffe03f */
[----:B------:R-:W-:-:S04]  /*0dc0*/  UIADD3 UR4, UP1, UR12, UR52, URZ ;  /* 0x000000340c047290 */ /* 0x000fc8000ff3e03f */
[----:B------:R-:W-:Y:S02]  /*0dd0*/  UIADD3.X UR5, UR18, UR39, URZ, UP1, !UPT ;  /* 0x0000002712057290 */ /* 0x000fe40008ffe43f */
[----:B------:R-:W-:Y:S02]  /*0de0*/  USEL UR4, UR4, UR12, !UP0 ;  /* 0x0000000c04047287 */ /* 0x000fe4000c000000 */
[----:B------:R-:W-:-:S04]  /*0df0*/  USEL UR5, UR5, UR18, !UP0 ;  /* 0x0000001205057287 */ /* 0x000fc8000c000000 */
[----:B0-----:R-:W-:Y:S01]  /*0e00*/  ISETP.LE.U32.AND P0, PT, R4, UR4, PT ;  /* 0x0000000404007c0c */ /* 0x001fe2000bf03070 */
[----:B------:R-:W-:Y:S01]  /*0e10*/  IMAD.U32 R16, RZ, RZ, UR4 ;  /* 0x00000004ff107e24 */ /* 0x000fe2000f8e00ff */
[----:B------:R-:W-:Y:S01]  /*0e20*/  PRMT R4, RZ, 0x7610, R4 ;  /* 0x00007610ff047816 */ /* 0x000fe20000000004 */
[----:B------:R-:W-:Y:S02]  /*0e30*/  IMAD.U32 R2, RZ, RZ, UR5 ;  /* 0x00000005ff027e24 */ /* 0x000fe4000f8e00ff */
[----:B------:R-:W-:-:S03]  /*0e40*/  IMAD.U32 R17, RZ, RZ, UR5 ;  /* 0x00000005ff117e24 */ /* 0x000fc6000f8e00ff */
[----:B------:R-:W-:Y:S01]  /*0e50*/  ISETP.GE.U32.AND.EX P0, PT, R2, R5, PT, P0 ;  /* 0x000000050200720c */ /* 0x000fe20003f06100 */
[----:B------:R-:W-:-:S12]  /*0e60*/  IMAD.MOV.U32 R2, RZ, RZ, -0x1 ;  /* 0xffffffffff027424 */ /* 0x000fd800078e00ff */
[----:B------:R-:W-:Y:S05]  /*0e70*/  @P0 BRA `(.L_x_11) ;  /* 0x0000000400500947 */ /* 0x000fea0003800000 */
[----:B------:R-:W-:Y:S01]  /*0e80*/  ULDC.64 UR18, c[0x0][0x628] ;  /* 0x00018a0000127ab9 */ /* 0x000fe20000000a00 */
[C---:B------:R-:W-:Y:S01]  /*0e90*/  R2UR UR20, R16.reuse ;  /* 0x00000000101472ca */ /* 0x040fe200000e0000 */
[----:B------:R-:W-:Y:S01]  /*0ea0*/  ULDC UR16, c[0x0][0x630] ;  /* 0x00018c0000107ab9 */ /* 0x000fe20000000800 */
[----:B------:R-:W-:Y:S02]  /*0eb0*/  ISETP.NE.U32.AND P0, PT, RZ, UR18, PT ;  /* 0x00000012ff007c0c */ /* 0x000fe4000bf05070 */
[----:B------:R-:W-:Y:S02]  /*0ec0*/  R2UR UR4, R16 ;  /* 0x00000000100472ca */ /* 0x000fe400000e0000 */
[----:B------:R-:W-:Y:S02]  /*0ed0*/  ISETP.NE.AND.EX P0, PT, RZ, UR19, PT, P0 ;  /* 0x00000013ff007c0c */ /* 0x000fe4000bf05300 */
[----:B------:R-:W-:-:S11]  /*0ee0*/  R2UR UR5, R17 ;  /* 0x00000000110572ca */ /* 0x000fd600000e0000 */
[----:B------:R-:W-:Y:S05]  /*0ef0*/  @!P0 BRA `(.L_x_12) ;  /* 0x0000000000308947 */ /* 0x000fea0003800000 */
[----:B------:R-:W-:Y:S01]  /*0f00*/  R2UR UR4, R16 ;  /* 0x00000000100472ca */ /* 0x000fe200000e0000 */
[----:B------:R-:W-:Y:S01]  /*0f10*/  ULDC UR12, c[0x0][0x634] ;  /* 0x00018d00000c7ab9 */ /* 0x000fe20000000800 */
[----:B------:R-:W-:-:S11]  /*0f20*/  R2UR UR15, R17 ;  /* 0x00000000110f72ca */ /* 0x000fd600000e0000 */
[----:B------:R-:W-:-:S04]  /*0f30*/  UIADD3 UR12, UP1, UR4, UR12, URZ ;  /* 0x0000000c040c7290 */ /* 0x000fc8000ff3e03f */
[----:B------:R-:W-:-:S04]  /*0f40*/  UIADD3.X UR15, URZ, UR15, URZ, UP1, !UPT ;  /* 0x0000000f3f0f7290 */ /* 0x000fc80008ffe43f */
[----:B------:R-:W-:-:S04]  /*0f50*/  UIMAD.WIDE.U32 UR4, UR15, UR18, URZ ;  /* 0x000000120f0472a5 */ /* 0x000fc8000f8e003f */
[----:B------:R-:W-:Y:S02]  /*0f60*/  UIMAD.WIDE.U32 UR10, UP1, UR12, UR19, UR4 ;  /* 0x000000130c0a72a5 */ /* 0x000fe4000f820004 */
[----:B------:R-:W-:Y:S02]  /*0f70*/  UIMAD.WIDE.U32 UR4, UR12, UR18, URZ ;  /* 0x000000120c0472a5 */ /* 0x000fe4000f8e003f */
[----:B------:R-:W-:Y:S02]  /*0f80*/  UIADD3.X UR13, URZ, URZ, URZ, UP1, !UPT ;  /* 0x0000003f3f0d7290 */ /* 0x000fe40008ffe43f */
[----:B------:R-:W-:Y:S01]  /*0f90*/  UIADD3 URZ, UP1, UR5, UR10, URZ ;  /* 0x0000000a053f7290 */ /* 0x000fe2000ff3e03f */
[----:B------:R-:W-:-:S03]  /*0fa0*/  UMOV UR12, UR11 ;  /* 0x0000000b000c7c82 */ /* 0x000fc60008000000 */
[----:B------:R-:W-:-:S12]  /*0fb0*/  UIMAD.WIDE.U32.X UR4, UR15, UR19, UR12, UP1 ;  /* 0x000000130f0472a5 */ /* 0x000fd800088e040c */
.L_x_12:
[----:B------:R-:W-:Y:S01]  /*0fc0*/  USHF.R.U64 UR4, UR4, UR16, UR5 ;  /* 0x0000001004047299 */ /* 0x000fe20008001205 */
[----:B------:R-:W-:Y:S01]  /*0fd0*/  R2UR UR11, R17 ;  /* 0x00000000110b72ca */ /* 0x000fe200000e0000 */
[----:B------:R-:W-:Y:S02]  /*0fe0*/  USHF.R.U32.HI UR5, URZ, UR16, UR5 ;  /* 0x000000103f057299 */ /* 0x000fe40008011605 */
[----:B------:R-:W-:Y:S01]  /*0ff0*/  UIADD3 UR12, UP1, URZ, -UR4, URZ ;  /* 0x800000043f0c7290 */ /* 0x000fe2000ff3e03f */
[----:B------:R-:W-:Y:S01]  /*1000*/  ULDC.64 UR18, c[0x0][0x620] ;  /* 0x0001880000127ab9 */ /* 0x000fe20000000a00 */
[----:B------:R-:W-:Y:S02]  /*1010*/  UISETP.NE.AND UP2, UPT, UR38, URZ, UPT ;  /* 0x0000003f2600728c */ /* 0x000fe4000bf45270 */
[----:B------:R-:W-:Y:S01]  /*1020*/  UIADD3.X UR5, URZ, ~UR5, URZ, UP1, !UPT ;  /* 0x800000053f057290 */ /* 0x000fe20008ffe43f */
[----:B------:R-:W-:Y:S01]  /*1030*/  UMOV UR10, UR20 ;  /* 0x00000014000a7c82 */ /* 0x000fe20008000000 */
[----:B------:R-:W-:-:S02]  /*1040*/  ULDC UR13, c[0x0][0x618] ;  /* 0x00018600000d7ab9 */ /* 0x000fc40000000800 */
[----:B------:R-:W-:Y:S02]  /*1050*/  UIMAD UR5, UR5, UR18, URZ ;  /* 0x00000012050572a4 */ /* 0x000fe4000f8e023f */
[----:B------:R-:W-:Y:S02]  /*1060*/  UIMAD.WIDE.U32 UR10, UR12, UR18, UR10 ;  /* 0x000000120c0a72a5 */ /* 0x000fe4000f8e000a */
[----:B------:R-:W-:Y:S02]  /*1070*/  UIMAD UR12, UR12, UR19, UR5 ;  /* 0x000000130c0c72a4 */ /* 0x000fe4000f8e0205 */
[----:B------:R-:W-:Y:S02]  /*1080*/  @UP2 UIMAD UR7, UR17, UR9, UR8 ;  /* 0x00000009110722a4 */ /* 0x000fe4000f8e0208 */
[----:B------:R-:W-:Y:S01]  /*1090*/  UIADD3 UR11, UR11, UR12, URZ ;  /* 0x0000000c0b0b7290 */ /* 0x000fe2000fffe03f */
[----:B------:R-:W-:Y:S01]  /*10a0*/  ULDC.64 UR8, c[0x0][0x640] ;  /* 0x0001900000087ab9 */ /* 0x000fe20000000a00 */
[----:B------:R-:W-:-:S02]  /*10b0*/  ULDC UR15, c[0x0][0x608] ;  /* 0x00018200000f7ab9 */ /* 0x000fc40000000800 */
[----:B------:R-:W-:Y:S01]  /*10c0*/  USHF.R.U64 UR20, UR10, UR13, UR11 ;  /* 0x0000000d0a147299 */ /* 0x000fe2000800120b */
[----:B------:R-:W-:Y:S01]  /*10d0*/  ISETP.NE.U32.AND P0, PT, RZ, UR8, PT ;  /* 0x00000008ff007c0c */ /* 0x000fe2000bf05070 */
[----:B------:R-:W-:Y:S01]  /*10e0*/  USHF.R.U32.HI UR11, URZ, UR13, UR11 ;  /* 0x0000000d3f0b7299 */ /* 0x000fe2000801160b */
[----:B------:R-:W-:Y:S02]  /*10f0*/  ULDC UR21, c[0x0][0x658] ;  /* 0x0001960000157ab9 */ /* 0x000fe40000000800 */
[----:B------:R-:W-:Y:S01]  /*1100*/  ISETP.NE.AND.EX P0, PT, RZ, UR9, PT, P0 ;  /* 0x00000009ff007c0c */ /* 0x000fe2000bf05300 */
[----:B------:R-:W-:Y:S02]  /*1110*/  USHF.R.U64 UR25, UR20, UR15, UR11 ;  /* 0x0000000f14197299 */ /* 0x000fe4000800120b */
[----:B------:R-:W-:Y:S01]  /*1120*/  USHF.R.U32.HI UR11, URZ, UR15, UR11 ;  /* 0x0000000f3f0b7299 */ /* 0x000fe2000801160b */
[----:B------:R-:W-:Y:S01]  /*1130*/  UMOV UR10, 0xffffffff ;  /* 0xffffffff000a7882 */ /* 0x000fe20000000000 */
[----:B------:R-:W-:Y:S01]  /*1140*/  ULDC UR5, c[0x0][0x600] ;  /* 0x0001800000057ab9 */ /* 0x000fe20000000800 */
[----:B------:R-:W-:-:S02]  /*1150*/  USHF.L.U32 UR10, UR10, UR21, URZ ;  /* 0x000000150a0a7299 */ /* 0x000fc4000800063f */
[----:B------:R-:W-:Y:S02]  /*1160*/  USHF.R.U64 UR26, UR25, UR21, UR11 ;  /* 0x00000015191a7299 */ /* 0x000fe4000800120b */
[----:B------:R-:W-:Y:S02]  /*1170*/  ULOP3.LUT UR15, URZ, UR10, URZ, 0x33, !UPT ;  /* 0x0000000a3f0f7292 */ /* 0x000fe4000f8e333f */
[----:B------:R-:W-:Y:S02]  /*1180*/  UIADD3 UR19, UR5, -0x1, URZ ;  /* 0xffffffff05137890 */ /* 0x000fe4000fffe03f */
[----:B------:R-:W-:Y:S01]  /*1190*/  USHF.R.U32.HI UR11, URZ, UR21, UR11 ;  /* 0x000000153f0b7299 */ /* 0x000fe2000801160b */
[----:B------:R-:W-:Y:S01]  /*11a0*/  ULDC UR22, c[0x0][0x648] ;  /* 0x0001920000167ab9 */ /* 0x000fe20000000800 */
[----:B------:R-:W-:Y:S01]  /*11b0*/  ULDC UR23, c[0x0][0x638] ;  /* 0x00018e0000177ab9 */ /* 0x000fe20000000800 */
[----:B------:R-:W-:Y:S01]  /*11c0*/  UMOV UR24, 0x1 ;  /* 0x0000000100187882 */ /* 0x000fe20000000000 */
[----:B------:R-:W-:Y:S01]  /*11d0*/  UMOV UR10, UR26 ;  /* 0x0000001a000a7c82 */ /* 0x000fe20008000000 */
[----:B------:R-:W-:Y:S07]  /*11e0*/  @!P0 BRA `(.L_x_13) ;  /* 0x0000000000308947 */ /* 0x000fee0003800000 */
[----:B------:R-:W-:Y:S02]  /*11f0*/  ULDC UR16, c[0x0][0x64c] ;  /* 0x0001930000107ab9 */ /* 0x000fe40000000800 */
        /* <DEDUP_REMOVED lines=8> */
[----:B------:R-:W-:-:S07]  /*1280*/  UIMAD.WIDE.U32.X UR8, UR18, UR9, UR16, UP1 ;  /* 0x00000009120872a5 */ /* 0x000fce00088e0410 */
[----:B------:R-:W-:Y:S01]  /*1290*/  UMOV UR10, UR8 ;  /* 0x00000008000a7c82 */ /* 0x000fe20008000000 */
[----:B------:R-:W-:-:S05]  /*12a0*/  UMOV UR11, UR9 ;  /* 0x00000009000b7c82 */ /* 0x000fca0008000000 */
.L_x_13:
[----:B------:R-:W-:Y:S01]  /*12b0*/  USHF.R.U64 UR9, UR10, UR22, UR11 ;  /* 0x000000160a097299 */ /* 0x000fe2000800120b */
[----:B------:R-:W-:Y:S01]  /*12c0*/  IMAD.MOV.U32 R4, RZ, RZ, 0x1 ;  /* 0x00000001ff047424 */ /* 0x000fe200078e00ff */
[----:B------:R-:W-:Y:S01]  /*12d0*/  USHF.L.U32 UR8, UR24, UR21, URZ ;  /* 0x0000001518087299 */ /* 0x000fe2000800063f */
[----:B------:R-:W-:Y:S01]  /*12e0*/  IMAD.U32 R19, RZ, RZ, UR4 ;  /* 0x00000004ff137e24 */ /* 0x000fe2000f8e00ff */
[----:B------:R-:W-:Y:S02]  /*12f0*/  ULOP3.LUT UR15, UR25, UR15, URZ, 0xc0, !UPT ;  /* 0x0000000f190f7292 */ /* 0x000fe4000f8ec03f */
[----:B------:R-:W-:Y:S02]  /*1300*/  UIADD3 UR10, -UR9, URZ, URZ ;  /* 0x0000003f090a7290 */ /* 0x000fe4000fffe13f */
[----:B------:R-:W-:Y:S02]  /*1310*/  UIMAD UR15, UR8, UR9, UR15 ;  /* 0x00000009080f72a4 */ /* 0x000fe4000f8e020f */
[----:B------:R-:W-:-:S02]  /*1320*/  ULOP3.LUT UR19, UR20, UR19, URZ, 0xc0, !UPT ;  /* 0x0000001314137292 */ /* 0x000fc4000f8ec03f */
[----:B------:R-:W-:Y:S01]  /*1330*/  UIMAD UR8, UR10, UR23, UR26 ;  /* 0x000000170a0872a4 */ /* 0x000fe2000f8e021a */
[----:B------:R-:W-:Y:S01]  /*1340*/  ULDC UR9, c[0x0][0x610] ;  /* 0x0001840000097ab9 */ /* 0x000fe20000000800 */
[----:B------:R-:W-:Y:S02]  /*1350*/  UISETP.NE.AND UP1, UPT, UR38, URZ, UPT ;  /* 0x0000003f2600728c */ /* 0x000fe4000bf25270 */
[----:B------:R-:W-:Y:S02]  /*1360*/  UIMAD UR7, UR15, UR9, UR7 ;  /* 0x000000090f0772a4 */ /* 0x000fe4000f8e0207 */
[----:B------:R-:W-:-:S04]  /*1370*/  UIMAD UR8, UR8, UR5, UR19 ;  /* 0x00000005080872a4 */ /* 0x000fc8000f8e0213 */
[----:B------:R-:W-:Y:S02]  /*1380*/  USEL UR5, UR8, UR7, !UP1 ;  /* 0x0000000708057287 */ /* 0x000fe4000c800000 */
[----:B------:R-:W-:-:S04]  /*1390*/  USEL UR7, UR7, UR8, !UP1 ;  /* 0x0000000807077287 */ /* 0x000fc8000c800000 */
[----:B------:R-:W-:Y:S02]  /*13a0*/  IMAD.U32 R2, RZ, RZ, UR5 ;  /* 0x00000005ff027e24 */ /* 0x000fe4000f8e00ff */
[----:B------:R-:W-:-:S07]  /*13b0*/  IMAD.U32 R18, RZ, RZ, UR7 ;  /* 0x00000007ff127e24 */ /* 0x000fce000f8e00ff */
.L_x_11:
[----:B------:R-:W-:Y:S05]  /*13c0*/  @!P1 BRA `(.L_x_14) ;  /* 0x00000000000c9947 */ /* 0x000fea0003800000 */
[----:B------:R-:W-:Y:S01]  /*13d0*/  UCGABAR_WAIT ;  /* 0x0000000000007dc7 */ /* 0x000fe20008000000 */
[----:B------:R-:W-:Y:S01]  /*13e0*/  CCTL.IVALL ;  /* 0x00000000ff00798f */ /* 0x000fe20002000000 */
[----:B------:R-:W-:Y:S05]  /*13f0*/  BRA `(.L_x_15) ;  /* 0x0000000000047947 */ /* 0x000fea0003800000 */
.L_x_14:
[----:B------:R-:W-:Y:S06]  /*1400*/  BAR.SYNC.DEFER_BLOCKING 0x0 ;  /* 0x0000000000007b1d */ /* 0x000fec0000010000 */
.L_x_15:
[----:B------:R-:W-:Y:S02]  /*1410*/  ULDC UR4, c[0x0][0x28c] ;  /* 0x0000a30000047ab9 */ /* 0x000fe40000000800 */
[----:B------:R-:W-:-:S04]  /*1420*/  UIADD3 UR4, UR4, 0x3f, URZ ;  /* 0x0000003f04047890 */ /* 0x000fc8000fffe03f */
[----:B------:R-:W-:-:S04]  /*1430*/  USHF.R.S32.HI UR5, URZ, 0x1f, UR4 ;  /* 0x0000001f3f057899 */ /* 0x000fc80008011404 */
[----:B------:R-:W-:-:S04]  /*1440*/  ULEA.HI UR5, UR5, UR4, URZ, 0x6 ;  /* 0x0000000405057291 */ /* 0x000fc8000f8f303f */
[----:B------:R-:W-:Y:S01]  /*1450*/  USHF.R.S32.HI UR37, URZ, 0x6, UR5 ;  /* 0x000000063f257899 */ /* 0x000fe20008011405 */
[----:B------:R-:W-:Y:S11]  /*1460*/  @!P2 BRA `(.L_x_16) ;  /* 0x0000004c0088a947 */ /* 0x000ff60003800000 */
[----:B------:R-:W-:-:S06]  /*1470*/  UISETP.GT.U32.AND UP1, UPT, UR14, 0x1, UPT ;  /* 0x000000010e00788c */ /* 0x000fcc000bf24070 */
[----:B------:R-:W-:-:S13]  /*1480*/  PLOP3.LUT P0, PT, PT, PT, UP1, 0x80, 0x0 ;  /* 0x000000000000781c */ /* 0x000fda0003f0f018 */
[----:B------:R-:W-:Y:S05]  /*1490*/  @P0 EXIT ;  /* 0x000000000000094d */ /* 0x000fea0003800000 */
.L_x_17:
[----:B------:R-:W-:-:S08]  /*14a0*/  NOP ;  /* 0x0000000000007918 */ /* 0x000fd00000000000 */
[----:B------:R-:W0:Y:S02]  /*14b0*/  USETMAXREG.TRY_ALLOC.CTAPOOL UP1, 0xe8 ;  /* 0x000000e8000079c8 */ /* 0x000e240008020600 */
[----:B0-----:R-:W-:-:S13]  /*14c0*/  PLOP3.LUT P0, PT, PT, PT, UP1, 0x80, 0x0 ;  /* 0x000000000000781c */ /* 0x001fda0003f0f018 */
[----:B------:R-:W-:Y:S05]  /*14d0*/  @!P0 BRA `(.L_x_17) ;  /* 0xfffffffc00f08947 */ /* 0x000fea000383ffff */
[----:B------:R-:W-:-:S13]  /*14e0*/  LOP3.LUT P0, RZ, R4, 0xff, RZ, 0xc0, !PT ;  /* 0x000000ff04ff7812 */ /* 0x000fda000780c0ff */
[----:B------:R-:W-:Y:S05]  /*14f0*/  @!P0 EXIT ;  /* 0x000000000000894d */ /* 0x000fea0003800000 */
[----:B------:R-:W0:Y:S01]  /*1500*/  S2UR UR5, SR_CgaCtaId ;  /* 0x00000000000579c3 */ /* 0x000e220000008800 */
[CC--:B------:R-:W-:Y:S01]  /*1510*/  LEA.HI R0, R6.reuse, R3.reuse, RZ, 0x2 ;  /* 0x0000000306007211 */ /* 0x0c0fe200078f10ff */
[----:B------:R-:W-:Y:S01]  /*1520*/  UMOV UR42, 0x400 ;  /* 0x00000400002a7882 */ /* 0x000fe20000000000 */
[----:B------:R-:W-:Y:S01]  /*1530*/  LEA.HI R6, R6, R3, RZ, 0x5 ;  /* 0x0000000306067211 */ /* 0x000fe200078f28ff */
[----:B------:R-:W-:Y:S01]  /*1540*/  USHF.R.U32.HI UR4, URZ, 0x2, UR37 ;  /* 0x000000023f047899 */ /* 0x000fe20008011625 */
[--C-:B------:R-:W-:Y:S01]  /*1550*/  SHF.R.S32.HI R90, RZ, 0x2, R0.reuse ;  /* 0x00000002ff5a7819 */ /* 0x100fe20000011400 */
[----:B------:R-:W-:Y:S01]  /*1560*/  ULOP3.LUT UR45, UR37, 0x3, URZ, 0xc0, !UPT ;  /* 0x00000003252d7892 */ /* 0x000fe2000f8ec03f */
[----:B------:R-:W-:Y:S01]  /*1570*/  SHF.R.S32.HI R5, RZ, 0x1f, R0 ;  /* 0x0000001fff057819 */ /* 0x000fe20000011400 */
[----:B------:R-:W1:Y:S01]  /*1580*/  LDC.64 R8, c[0x0][0x5c8] ;  /* 0x00017200ff087b82 */ /* 0x000e620000000a00 */
[----:B------:R-:W-:Y:S01]  /*1590*/  LOP3.LUT R0, R0, 0xfffffffc, RZ, 0xc0, !PT ;  /* 0xfffffffc00007812 */ /* 0x000fe200078ec0ff */
[----:B------:R-:W-:Y:S01]  /*15a0*/  UISETP.LT.AND UP1, UPT, UR37, 0x1, UPT ;  /* 0x000000012500788c */ /* 0x000fe2000bf21270 */
[----:B------:R-:W-:Y:S01]  /*15b0*/  LEA.HI R5, R5, R90, RZ, 0x3 ;  /* 0x0000005a05057211 */ /* 0x000fe200078f18ff */
[----:B------:R-:W-:-:S02]  /*15c0*/  ULOP3.LUT UR4, UR4, 0x1, URZ, 0xc0, !UPT ;  /* 0x0000000104047892 */ /* 0x000fc4000f8ec03f */
[----:B------:R-:W-:Y:S01]  /*15d0*/  IMAD.IADD R3, R3, 0x1, -R0 ;  /* 0x0000000103037824 */ /* 0x000fe200078e0a00 */
[----:B------:R-:W-:Y:S01]  /*15e0*/  LOP3.LUT R5, R5, 0xfffffff8, RZ, 0xc0, !PT ;  /* 0xfffffff805057812 */ /* 0x000fe200078ec0ff */
[----:B------:R-:W2:Y:S01]  /*15f0*/  LDC R96, c[0x0][0x288] ;  /* 0x0000a200ff607b82 */ /* 0x000ea20000000800 */
[----:B------:R-:W-:Y:S01]  /*1600*/  VIADD R0, R97, 0xffffffff ;  /* 0xffffffff61007836 */ /* 0x000fe20000000000 */
[----:B------:R-:W-:Y:S01]  /*1610*/  ULDC UR44, c[0x0][0x658] ;  /* 0x00019600002c7ab9 */ /* 0x000fe20000000800 */
[----:B------:R-:W-:Y:S01]  /*1620*/  IMAD.SHL.U32 R92, R3, 0x2, RZ ;  /* 0x00000002035c7824 */ /* 0x000fe200078e00ff */
[----:B------:R-:W-:Y:S01]  /*1630*/  UMOV UR6, 0xffffffff ;  /* 0xffffffff00067882 */ /* 0x000fe20000000000 */
[----:B------:R-:W-:Y:S01]  /*1640*/  IMAD.IADD R90, R90, 0x1, -R5 ;  /* 0x000000015a5a7824 */ /* 0x000fe200078e0a05 */
[C---:B------:R-:W-:Y:S01]  /*1650*/  ISETP.NE.AND P0, PT, R0.reuse, RZ, PT ;  /* 0x000000ff0000720c */ /* 0x040fe20003f05270 */
[----:B------:R-:W-:Y:S01]  /*1660*/  IMAD.SHL.U32 R0, R0, 0x8, RZ ;  /* 0x0000000800007824 */ /* 0x000fe200078e00ff */
[----:B0-----:R-:W-:Y:S01]  /*1670*/  ULEA UR42, UR5, UR42, 0x18 ;  /* 0x0000002a052a7291 */ /* 0x001fe2000f8ec03f */
[----:B------:R-:W-:Y:S01]  /*1680*/  SHF.R.S32.HI R5, RZ, 0x5, R6 ;  /* 0x00000005ff057819 */ /* 0x000fe20000011406 */
[----:B------:R-:W-:Y:S01]  /*1690*/  ULDC UR8, c[0x0][0x284] ;  /* 0x0000a10000087ab9 */ /* 0x000fe20000000800 */
[--C-:B------:R-:W-:Y:S01]  /*16a0*/  SHF.R.S32.HI R91, RZ, 0x1f, R90.reuse ;  /* 0x0000001fff5b7819 */ /* 0x100fe2000001145a */
[----:B------:R-:W-:Y:S01]  /*16b0*/  UIADD3 UR50, UR42, 0x50, URZ ;  /* 0x000000502a327890 */ /* 0x000fe2000fffe03f */
[----:B------:R-:W-:Y:S01]  /*16c0*/  LOP3.LUT R0, R0, 0x8, RZ, 0xc0, !PT ;  /* 0x0000000800007812 */ /* 0x000fe200078ec0ff */
[C-C-:B------:R-:W-:Y:S01]  /*16d0*/  IMAD R99, R5.reuse, -0x10, -R90.reuse ;  /* 0xfffffff005637824 */ /* 0x140fe200078e0a5a */
[----:B------:R-:W-:Y:S01]  /*16e0*/  USEL UR45, UR45, URZ, !UP0 ;  /* 0x0000003f2d2d7287 */ /* 0x000fe2000c000000 */
[----:B------:R-:W-:Y:S01]  /*16f0*/  IMAD.WIDE R90, R5, 0x10, R90 ;  /* 0x00000010055a7825 */ /* 0x000fe200078e025a */
[----:B------:R-:W-:Y:S01]  /*1700*/  USEL UR46, UR37, 0x1, UP1 ;  /* 0x00000001252e7887 */ /* 0x000fe20008800000 */
[C---:B-1----:R-:W-:Y:S01]  /*1710*/  SHF.L.U64.HI R94, R8.reuse, 0x3, R9 ;  /* 0x00000003085e7819 */ /* 0x042fe20000010209 */
[----:B------:R-:W-:Y:S01]  /*1720*/  USHF.L.U32 UR6, UR6, UR44, URZ ;  /* 0x0000002c06067299 */ /* 0x000fe2000800063f */
[----:B------:R-:W-:Y:S01]  /*1730*/  IMAD.SHL.U32 R95, R8, 0x8, RZ ;  /* 0x00000008085f7824 */ /* 0x000fe200078e00ff */
[----:B------:R-:W-:Y:S01]  /*1740*/  UISETP.EQ.U32.AND UP0, UPT, UR4, 0x1, !UP0 ;  /* 0x000000010400788c */ /* 0x000fe2000c702070 */
[----:B------:R-:W-:Y:S01]  /*1750*/  SEL R100, RZ, 0x1, P0 ;  /* 0x00000001ff647807 */ /* 0x000fe20000000000 */
[----:B------:R-:W-:Y:S01]  /*1760*/  VIADD R99, R99, UR8 ;  /* 0x0000000863637c36 */ /* 0x000fe20008000000 */
[----:B------:R-:W-:Y:S01]  /*1770*/  LEA R97, R97, UR50, 0x3 ;  /* 0x0000003261617c11 */ /* 0x000fe2000f8e18ff */
[----:B--2---:R-:W-:Y:S01]  /*1780*/  IMAD R96, R3, -0x2, R96 ;  /* 0xfffffffe03607824 */ /* 0x004fe200078e0260 */
[C---:B------:R-:W-:Y:S01]  /*1790*/  LOP3.LUT R101, R0.reuse, 0x8, RZ, 0x3c, !PT ;  /* 0x0000000800657812 */ /* 0x040fe200078e3cff */
[----:B------:R-:W-:Y:S01]  /*17a0*/  ULDC UR43, c[0x0][0x600] ;  /* 0x00018000002b7ab9 */ /* 0x000fe20000000800 */
[----:B------:R-:W-:Y:S01]  /*17b0*/  LOP3.LUT R98, R0, 0x18, RZ, 0x3c, !PT ;  /* 0x0000001800627812 */ /* 0x000fe200078e3cff */
[----:B------:R-:W-:Y:S01]  /*17c0*/  UMOV UR7, 0x1 ;  /* 0x0000000100077882 */ /* 0x000fe20000000000 */
[----:B------:R-:W-:Y:S01]  /*17d0*/  SHF.R.S32.HI R93, RZ, 0x1f, R92 ;  /* 0x0000001fff5d7819 */ /* 0x000fe2000001145c */
[----:B------:R-:W-:-:S02]  /*17e0*/  ULOP3.LUT UR49, UR40, 0x1, URZ, 0xfc, !UPT ;  /* 0x0000000128317892 */ /* 0x000fc4000f8efc3f */
[----:B------:R-:W-:Y:S02]  /*17f0*/  USHF.L.U32 UR36, UR37, 0x1, URZ ;  /* 0x0000000125247899 */ /* 0x000fe4000800063f */
[----:B------:R-:W-:Y:S02]  /*1800*/  USHF.L.U64.HI UR41, UR52, 0x1, UR39 ;  /* 0x0000000134297899 */ /* 0x000fe40008010227 */
[----:B------:R-:W-:Y:S02]  /*1810*/  UIADD3 UR43, UR43, -0x1, URZ ;  /* 0xffffffff2b2b7890 */ /* 0x000fe4000fffe03f */
[----:B------:R-:W-:Y:S02]  /*1820*/  USHF.L.U32 UR44, UR7, UR44, URZ ;  /* 0x0000002c072c7299 */ /* 0x000fe4000800063f */
[----:B------:R-:W-:Y:S02]  /*1830*/  UIADD3 UR46, -UR46, UR37, URZ ;  /* 0x000000252e2e7290 */ /* 0x000fe4000fffe13f */
[----:B------:R-:W-:-:S02]  /*1840*/  ULOP3.LUT UR47, URZ, UR6, URZ, 0x33, !UPT ;  /* 0x000000063f2f7292 */ /* 0x000fc4000f8e333f */
[----:B------:R-:W-:-:S12]  /*1850*/  USEL UR48, URZ, 0x1, !UP0 ;  /* 0x000000013f307887 */ /* 0x000fd8000c000000 */
.L_x_165:
[----:B------:R-:W-:-:S04]  /*1860*/  SHF.L.U32 R0, R100, 0x1f, RZ ;  /* 0x0000001f64007819 */ /* 0x000fc800000006ff */
[----:B------:R-:W0:Y:S02]  /*1870*/  SYNCS.PHASECHK.TRANS64.TRYWAIT P0, [R97+URZ+-0x8], R0 ;  /* 0xfffff800610075a7 */ /* 0x000e24000800017f */
[----:B01234-:R-:W-:Y:S05]  /*1880*/  @!P0 BRA `(.L_x_18) ;  /* 0x0000005c00008947 */ /* 0x01ffea0003800000 */
.L_x_187:
[----:B------:R-:W-:Y:S02]  /*1890*/  ULDC UR4, c[0x0][0x28c] ;  /* 0x0000a30000047ab9 */ /* 0x000fe40000000800 */
[----:B------:R-:W-:-:S13]  /*18a0*/  ISETP.LT.AND P0, PT, RZ, UR4, PT ;  /* 0x00000004ff007c0c */ /* 0x000fda000bf01270 */
[----:B------:R-:W-:Y:S05]  /*18b0*/  @P0 BRA `(.L_x_19) ;  /* 0x0000000000400947 */ /* 0x000fea0003800000 */
[----:B0-----:R-:W-:Y:S01]  /*18c0*/  MOV R0, 0x0 ;  /* 0x0000000000007802 */ /* 0x001fe20000000f00 */
[----:B------:R-:W-:Y:S01]  /*18d0*/  ULDC.64 UR4, c[0x4][0x68] ;  /* 0x01001a0000047ab9 */ /* 0x000fe20000000a00 */
[----:B------:R-:W-:Y:S01]  /*18e0*/  ULDC.64 UR6, c[0x4][0x8] ;  /* 0x0100020000067ab9 */ /* 0x000fe20000000a00 */
[----:B------:R-:W-:Y:S01]  /*18f0*/  IMAD.U32 R4, RZ, RZ, UR4 ;  /* 0x00000004ff047e24 */ /* 0x000fe2000f8e00ff */
[----:B------:R0:W1:Y:S01]  /*1900*/  LDC.64 R14, c[0x4][R0] ;  /* 0x01000000000e7b82 */ /* 0x0000620000000a00 */
[----:B------:R-:W-:Y:S01]  /*1910*/  IMAD.U32 R5, RZ, RZ, UR5 ;  /* 0x00000005ff057e24 */ /* 0x000fe2000f8e00ff */
[----:B------:R-:W-:Y:S01]  /*1920*/  ULDC.64 UR4, c[0x4][0x70] ;  /* 0x01001c0000047ab9 */ /* 0x000fe20000000a00 */
[----:B------:R-:W-:Y:S02]  /*1930*/  IMAD.U32 R10, RZ, RZ, UR6 ;  /* 0x00000006ff0a7e24 */ /* 0x000fe4000f8e00ff */
[----:B------:R-:W-:Y:S02]  /*1940*/  IMAD.U32 R6, RZ, RZ, UR4 ;  /* 0x00000004ff067e24 */ /* 0x000fe4000f8e00ff */
[----:B------:R-:W-:-:S02]  /*1950*/  IMAD.U32 R7, RZ, RZ, UR5 ;  /* 0x00000005ff077e24 */ /* 0x000fc4000f8e00ff */
[----:B------:R-:W-:Y:S02]  /*1960*/  IMAD.U32 R11, RZ, RZ, UR7 ;  /* 0x00000007ff0b7e24 */ /* 0x000fe4000f8e00ff */
[----:B------:R-:W-:Y:S02]  /*1970*/  IMAD.MOV.U32 R8, RZ, RZ, 0x1e1 ;  /* 0x000001e1ff087424 */ /* 0x000fe400078e00ff */
[----:B------:R-:W-:Y:S02]  /*1980*/  IMAD.MOV.U32 R12, RZ, RZ, 0x1 ;  /* 0x00000001ff0c7424 */ /* 0x000fe400078e00ff */
[----:B0-----:R-:W-:-:S07]  /*1990*/  IMAD.MOV.U32 R13, RZ, RZ, RZ ;  /* 0x000000ffff0d7224 */ /* 0x001fce00078e00ff */
[----:B------:R-:W-:-:S07]  /*19a0*/  LEPC R20, `(.L_x_19) ;  /* 0x000000001014794e */ /* 0x000fce0000000000 */
[----:B-1---5:R-:W-:Y:S05]  /*19b0*/  CALL.ABS.NOINC R14 ;  /* 0x000000000e007343 */ /* 0x022fea0003c00000 */
.L_x_19:
[----:B0-----:R-:W-:-:S05]  /*19c0*/  IMAD.U32 R0, RZ, RZ, UR49 ;  /* 0x00000031ff007e24 */ /* 0x001fca000f8e00ff */
[----:B------:R-:W-:-:S13]  /*19d0*/  ISETP.NE.AND P0, PT, R0, 0x3, PT ;  /* 0x000000030000780c */ /* 0x000fda0003f05270 */
[----:B------:R-:W-:Y:S05]  /*19e0*/  @!P0 BRA `(.L_x_20) ;  /* 0x0000000000048947 */ /* 0x000fea0003800000 */
[----:B------:R-:W-:Y:S01]  /*19f0*/  BPT.TRAP 0x1 ;  /* 0x000000040000795c */ /* 0x000fe20000300000 */
.L_x_20:
[----:B------:R-:W-:Y:S02]  /*1a00*/  IMAD.U32 R3, RZ, RZ, UR45 ;  /* 0x0000002dff037e24 */ /* 0x000fe4000f8e00ff */
[----:B------:R-:W-:-:S03]  /*1a10*/  IMAD.U32 R0, RZ, RZ, UR48 ;  /* 0x00000030ff007e24 */ /* 0x000fc6000f8e00ff */
[----:B------:R-:W-:Y:S02]  /*1a20*/  LEA R3, R3, UR42, 0x3 ;  /* 0x0000002a03037c11 */ /* 0x000fe4000f8e18ff */
[----:B------:R-:W-:-:S04]  /*1a30*/  SHF.L.U32 R0, R0, 0x1f, RZ ;  /* 0x0000001f00007819 */ /* 0x000fc800000006ff */
[----:B------:R0:W1:Y:S01]  /*1a40*/  SYNCS.PHASECHK.TRANS64.TRYWAIT P1, [R3+URZ], R0 ;  /* 0x00000000030075a7 */ /* 0x000062000802017f */
[----:B------:R-:W-:Y:S05]  /*1a50*/  @!P0 BRA `(.L_x_21) ;  /* 0x0000000000048947 */ /* 0x000fea0003800000 */
[----:B------:R-:W-:Y:S01]  /*1a60*/  BPT.TRAP 0x1 ;  /* 0x000000040000795c */ /* 0x000fe20000300000 */
.L_x_21:
[----:B------:R-:W-:-:S05]  /*1a70*/  IMAD.U32 R4, RZ, RZ, UR46 ;  /* 0x0000002eff047e24 */ /* 0x000fca000f8e00ff */
[----:B------:R-:W-:Y:S01]  /*1a80*/  ISETP.GE.AND P2, PT, R4, 0x1, PT ;  /* 0x000000010400780c */ /* 0x000fe20003f46270 */
[----:B-1----:R-:W-:-:S12]  /*1a90*/  @P1 BRA `(.L_x_22) ;  /* 0x0000000000081947 */ /* 0x002fd80003800000 */
[----:B------:R-:W1:Y:S02]  /*1aa0*/  SYNCS.PHASECHK.TRANS64.TRYWAIT P1, [R3+URZ], R0 ;  /* 0x00000000030075a7 */ /* 0x000e64000802017f */
[----:B-1----:R-:W-:Y:S05]  /*1ab0*/  @!P1 BRA `(.L_x_23) ;  /* 0x0000005800889947 */ /* 0x002fea0003800000 */
.L_x_22:
[----:B------:R-:W-:Y:S05]  /*1ac0*/  WARPSYNC.ALL ;  /* 0x0000000000007948 */ /* 0x000fea0003800000 */
[----:B------:R-:W-:Y:S01]  /*1ad0*/  UIADD3 UR4, UR42, 0x180, URZ ;  /* 0x000001802a047890 */ /* 0x000fe2000fffe03f */
[----:B------:R-:W-:Y:S01]  /*1ae0*/  WARPGROUP.ARRIVE ;  /* 0x00000000000079c5 */ /* 0x000fe20000000000 */
[----:B------:R-:W-:Y:S02]  /*1af0*/  UIADD3 UR5, UR42, 0x10180, URZ ;  /* 0x000101802a057890 */ /* 0x000fe4000fffe03f */
[----:B------:R-:W-:Y:S02]  /*1b00*/  USHF.R.U32.HI UR4, URZ, 0x4, UR4 ;  /* 0x000000043f047899 */ /* 0x000fe40008011604 */
[----:B------:R-:W-:-:S02]  /*1b10*/  USHF.R.U32.HI UR5, URZ, 0x4, UR5 ;  /* 0x000000043f057899 */ /* 0x000fc40008011605 */
[----:B------:R-:W-:Y:S02]  /*1b20*/  ULOP3.LUT UR4, UR4, 0x3fff, URZ, 0xc0, !UPT ;  /* 0x00003fff04047892 */ /* 0x000fe4000f8ec03f */
[----:B------:R-:W-:Y:S02]  /*1b30*/  ULOP3.LUT UR5, UR5, 0x3fff, URZ, 0xc0, !UPT ;  /* 0x00003fff05057892 */ /* 0x000fe4000f8ec03f */
[----:B------:R-:W-:Y:S02]  /*1b40*/  ULOP3.LUT UR8, UR4, 0x10000, URZ, 0xfc, !UPT ;  /* 0x0001000004087892 */ /* 0x000fe4000f8efc3f */
[----:B------:R-:W-:Y:S02]  /*1b50*/  ULOP3.LUT UR9, UR5, 0x10000, URZ, 0xfc, !UPT ;  /* 0x0001000005097892 */ /* 0x000fe4000f8efc3f */
[----:B------:R-:W-:Y:S02]  /*1b60*/  ULEA UR11, UR45, UR8, 0xa ;  /* 0x000000082d0b7291 */ /* 0x000fe4000f8e503f */
[----:B------:R-:W-:Y:S01]  /*1b70*/  ULEA UR10, UR45, UR9, 0xb ;  /* 0x000000092d0a7291 */ /* 0x000fe2000f8e583f */
[----:B------:R-:W-:Y:S01]  /*1b80*/  UMOV UR5, 0x40000040 ;  /* 0x4000004000057882 */ /* 0x000fe20000000000 */
[----:B------:R-:W-:-:S03]  /*1b90*/  UMOV UR7, 0x40000040 ;  /* 0x4000004000077882 */ /* 0x000fc60000000000 */
[----:B------:R-:W-:Y:S02]  /*1ba0*/  UMOV UR4, UR11 ;  /* 0x0000000b00047c82 */ /* 0x000fe40008000000 */
[----:B------:R-:W-:Y:S02]  /*1bb0*/  UMOV UR6, UR10 ;  /* 0x0000000a00067c82 */ /* 0x000fe40008000000 */
[----:B------:R-:W-:Y:S01]  /*1bc0*/  HGMMA.64x128x8.F32.TF32 R24, gdesc[UR4], RZ, !UPT, gsb0 ;  /* 0x05e00000041879f0 */ /* 0x000fe2000c0028ff */
[----:B------:R-:W-:Y:S02]  /*1bd0*/  UIADD3 UR4, UR11, 0x2, URZ ;  /* 0x000000020b047890 */ /* 0x000fe4000fffe03f */
[----:B------:R-:W-:Y:S01]  /*1be0*/  UIADD3 UR6, UR10, 0x2, URZ ;  /* 0x000000020a067890 */ /* 0x000fe2000fffe03f */
[----:B------:R-:W-:Y:S01]  /*1bf0*/  UMOV UR5, 0x40000040 ;  /* 0x4000004000057882 */ /* 0x000fe20000000000 */
[----:B------:R-:W-:Y:S01]  /*1c00*/  UMOV UR7, 0x40000040 ;  /* 0x4000004000077882 */ /* 0x000fe20000000000 */
[----:B------:R-:W-:-:S02]  /*1c10*/  WARPGROUP.DEPBAR.LE gsb0, 0x0 ;  /* 0x00008000000079c5 */ /* 0x000fc40000010000 */
[----:B------:R-:W-:-:S06]  /*1c20*/  WARPGROUP.ARRIVE ;  /* 0x00000000000079c5 */ /* 0x000fcc0000000000 */
[----:B------:R-:W-:Y:S01]  /*1c30*/  HGMMA.64x128x8.F32.TF32 R24, gdesc[UR4], R24, gsb0 ;  /* 0x05e00000041879f0 */ /* 0x000fe20008002818 */
[----:B------:R-:W-:Y:S02]  /*1c40*/  UIADD3 UR4, UR11, 0x4, URZ ;  /* 0x000000040b047890 */ /* 0x000fe4000fffe03f */
[----:B------:R-:W-:Y:S01]  /*1c50*/  UIADD3 UR6, UR10, 0x4, URZ ;  /* 0x000000040a067890 */ /* 0x000fe2000fffe03f */
[----:B------:R-:W-:Y:S01]  /*1c60*/  UMOV UR5, 0x40000040 ;  /* 0x4000004000057882 */ /* 0x000fe20000000000 */
[----:B------:R-:W-:Y:S01]  /*1c70*/  UMOV UR7, 0x40000040 ;  /* 0x4000004000077882 */ /* 0x000fe20000000000 */
[----:B------:R-:W-:Y:S02]  /*1c80*/  WARPGROUP.DEPBAR.LE gsb0, 0x0 ;  /* 0x00008000000079c5 */ /* 0x000fe40000010000 */
        /* <DEDUP_REMOVED lines=36> */
[----:B------:R-:W-:Y:S03]  /*1ed0*/  HGMMA.64x128x8.F32.TF32 R24, gdesc[UR4], R24, gsb0 ;  /* 0x05e00000041879f0 */ /* 0x000fe60008002818 */
[----:B------:R-:W-:Y:S02]  /*1ee0*/  WARPGROUP.DEPBAR.LE gsb0, 0x0 ;  /* 0x00008000000079c5 */ /* 0x000fe40000010000 */
[----:B------:R-:W-:Y:S05]  /*1ef0*/  @!P2 BRA `(.L_x_24) ;  /* 0x000000040088a947 */ /* 0x000fea0003800000 */
[----:B------:R-:W-:Y:S01]  /*1f00*/  UIADD3 UR10, UR45, 0x1, URZ ;  /* 0x000000012d0a7890 */ /* 0x000fe2000fffe03f */
[----:B01----:R-:W-:Y:S02]  /*1f10*/  IMAD.U32 R0, RZ, RZ, UR46 ;  /* 0x0000002eff007e24 */ /* 0x003fe4000f8e00ff */
[----:B------:R-:W-:Y:S01]  /*1f20*/  IMAD.U32 R3, RZ, RZ, UR45 ;  /* 0x0000002dff037e24 */ /* 0x000fe2000f8e00ff */
[----:B------:R-:W-:-:S04]  /*1f30*/  UISETP.NE.AND UP0, UPT, UR10, 0x4, UPT ;  /* 0x000000040a00788c */ /* 0x000fc8000bf05270 */
[----:B------:R-:W-:Y:S02]  /*1f40*/  USEL UR4, URZ, 0x1, UP0 ;  /* 0x000000013f047887 */ /* 0x000fe40008000000 */
[----:B------:R-:W-:Y:S02]  /*1f50*/  USEL UR10, UR10, URZ, UP0 ;  /* 0x0000003f0a0a7287 */ /* 0x000fe40008000000 */
[----:B------:R-:W-:-:S06]  /*1f60*/  ULOP3.LUT UR4, UR48, UR4, URZ, 0x3c, !UPT ;  /* 0x0000000430047292 */ /* 0x000fcc000f8e3c3f */
[----:B------:R-:W-:-:S07]  /*1f70*/  IMAD.U32 R6, RZ, RZ, UR4 ;  /* 0x00000004ff067e24 */ /* 0x000fce000f8e00ff */
.L_x_31:
[----:B------:R-:W-:Y:S05]  /*1f80*/  @!P0 BRA `(.L_x_25) ;  /* 0x0000000000048947 */ /* 0x000fea0003800000 */
[----:B------:R-:W-:Y:S01]  /*1f90*/  BPT.TRAP 0x1 ;  /* 0x000000040000795c */ /* 0x000fe20000300000 */
.L_x_25:
[----:B------:R-:W-:Y:S01]  /*1fa0*/  ULEA UR4, UR10, UR42, 0x3 ;  /* 0x0000002a0a047291 */ /* 0x000fe2000f8e183f */
[----:B------:R-:W-:-:S08]  /*1fb0*/  SHF.L.U32 R4, R6, 0x1f, RZ ;  /* 0x0000001f06047819 */ /* 0x000fd000000006ff */
[----:B------:R0:W1:Y:S01]  /*1fc0*/  SYNCS.PHASECHK.TRANS64.TRYWAIT P1, [UR4], R4 ;  /* 0x00000004ff0075a7 */ /* 0x0000620008020144 */
[----:B------:R-:W-:Y:S05]  /*1fd0*/  @!P0 BRA `(.L_x_26) ;  /* 0x0000000000048947 */ /* 0x000fea0003800000 */
[----:B------:R-:W-:Y:S01]  /*1fe0*/  BPT.TRAP 0x1 ;  /* 0x000000040000795c */ /* 0x000fe20000300000 */
.L_x_26:
[----:B-1----:R-:W-:Y:S05]  /*1ff0*/  @P1 BRA `(.L_x_27) ;  /* 0x0000000000081947 */ /* 0x002fea0003800000 */
[----:B------:R-:W1:Y:S02]  /*2000*/  SYNCS.PHASECHK.TRANS64.TRYWAIT P1, [UR4], R4 ;  /* 0x00000004ff0075a7 */ /* 0x000e640008020144 */
[----:B-1----:R-:W-:Y:S05]  /*2010*/  @!P1 BRA `(.L_x_28) ;  /* 0x0000005400449947 */ /* 0x002fea0003800000 */
.L_x_27:
[----:B------:R-:W-:Y:S01]  /*2020*/  ULEA UR12, UR10, UR8, 0xa ;  /* 0x000000080a0c7291 */ /* 0x000fe2000f8e503f */
[----:B------:R-:W-:Y:S01]  /*2030*/  WARPGROUP.ARRIVE ;  /* 0x00000000000079c5 */ /* 0x000fe20000000000 */
[----:B------:R-:W-:Y:S01]  /*2040*/  ULEA UR11, UR10, UR9, 0xb ;  /* 0x000000090a0b7291 */ /* 0x000fe2000f8e583f */
[----:B------:R-:W-:Y:S01]  /*2050*/  UMOV UR5, 0x40000040 ;  /* 0x4000004000057882 */ /* 0x000fe20000000000 */
[----:B------:R-:W-:-:S03]  /*2060*/  UMOV UR7, 0x40000040 ;  /* 0x4000004000077882 */ /* 0x000fc60000000000 */
[----:B------:R-:W-:Y:S02]  /*2070*/  UMOV UR4, UR12 ;  /* 0x0000000c00047c82 */ /* 0x000fe40008000000 */
[----:B------:R-:W-:Y:S02]  /*2080*/  UMOV UR6, UR11 ;  /* 0x0000000b00067c82 */ /* 0x000fe40008000000 */
[----:B------:R-:W-:Y:S01]  /*2090*/  HGMMA.64x128x8.F32.TF32 R24, gdesc[UR4], R24, gsb0 ;  /* 0x05e00000041879f0 */ /* 0x000fe20008002818 */
        /* <DEDUP_REMOVED lines=51> */
[----:B------:R-:W-:Y:S01]  /*23d0*/  BPT.TRAP 0x1 ;  /* 0x000000040000795c */ /* 0x000fe20000300000 */
.L_x_29:
[----:B------:R-:W-:Y:S01]  /*23e0*/  ISETP.NE.AND P1, PT, R23, RZ, PT ;  /* 0x000000ff1700720c */ /* 0x000fe20003f25270 */
[----:B------:R-:W-:-:S12]  /*23f0*/  UISETP.GT.U32.AND UP0, UPT, UR40, 0x1, UPT ;  /* 0x000000012800788c */ /* 0x000fd8000bf04070 */
[----:B01----:R-:W-:-:S05]  /*2400*/  @P1 LEA R4, R3, UR42, 0x3 ;  /* 0x0000002a03041c11 */ /* 0x003fca000f8e18ff */
[----:B------:R-:W-:-:S05]  /*2410*/  @P1 VIADD R5, R4, 0x20 ;  /* 0x0000002004051836 */ /* 0x000fca0000000000 */
[----:B------:R-:W-:-:S04]  /*2420*/  @P1 PRMT R5, R22, 0x654, R5 ;  /* 0x0000065416051816 */ /* 0x000fc80000000005 */
[----:B------:R0:W-:Y:S01]  /*2430*/  @P1 SYNCS.ARRIVE.TRANS64.RED.A1T0 RZ, [R5+URZ], RZ ;  /* 0x000000ff05ff19a7 */ /* 0x0001e2000810043f */
[----:B------:R-:W-:-:S13]  /*2440*/  PLOP3.LUT P1, PT, PT, PT, UP0, 0x80, 0x0 ;  /* 0x000000000000781c */ /* 0x000fda0003f2f008 */
[----:B0-----:R-:W-:Y:S05]  /*2450*/  @P1 BRA `(.L_x_30) ;  /* 0x0000000000041947 */ /* 0x001fea0003800000 */
[----:B------:R-:W-:Y:S01]  /*2460*/  BPT.TRAP 0x1 ;  /* 0x000000040000795c */ /* 0x000fe20000300000 */
.L_x_30:
[----:B------:R-:W-:Y:S01]  /*2470*/  UIADD3 UR10, UR10, 0x1, URZ ;  /* 0x000000010a0a7890 */ /* 0x000fe2000fffe03f */
[C---:B------:R-:W-:Y:S01]  /*2480*/  ISETP.GT.AND P2, PT, R0.reuse, 0x1, PT ;  /* 0x000000010000780c */ /* 0x040fe20003f44270 */
[----:B------:R-:W-:Y:S02]  /*2490*/  VIADD R3, R3, 0x1 ;  /* 0x0000000103037836 */ /* 0x000fe40000000000 */
[----:B------:R-:W-:Y:S01]  /*24a0*/  UISETP.NE.AND UP0, UPT, UR10, 0x4, UPT ;  /* 0x000000040a00788c */ /* 0x000fe2000bf05270 */
[----:B------:R-:W-:Y:S02]  /*24b0*/  VIADD R0, R0, 0xffffffff ;  /* 0xffffffff00007836 */ /* 0x000fe40000000000 */
[C---:B------:R-:W-:Y:S01]  /*24c0*/  ISETP.NE.AND P1, PT, R3.reuse, 0x4, PT ;  /* 0x000000040300780c */ /* 0x040fe20003f25270 */
[----:B------:R-:W-:Y:S02]  /*24d0*/  USEL UR4, URZ, 0x1, UP0 ;  /* 0x000000013f047887 */ /* 0x000fe40008000000 */
[----:B------:R-:W-:Y:S01]  /*24e0*/  USEL UR10, UR10, URZ, UP0 ;  /* 0x0000003f0a0a7287 */ /* 0x000fe20008000000 */
[----:B------:R-:W-:-:S03]  /*24f0*/  SEL R3, R3, RZ, P1 ;  /* 0x000000ff03037207 */ /* 0x000fc60000800000 */
[----:B------:R-:W-:Y:S01]  /*2500*/  LOP3.LUT R6, R6, UR4, RZ, 0x3c, !PT ;  /* 0x0000000406067c12 */ /* 0x000fe2000f8e3cff */
[----:B------:R-:W-:Y:S07]  /*2510*/  @P2 BRA `(.L_x_31) ;  /* 0xfffffff800982947 */ /* 0x000fee000383ffff */
.L_x_24:
[----:B01----:R-:W0:Y:S01]  /*2520*/  LDC R0, c[0x0][0x28c] ;  /* 0x0000a300ff007b82 */ /* 0x003e220000000800 */
[----:B------:R1:W-:Y:S01]  /*2530*/  SYNCS.ARRIVE.TRANS64.A1T0 RZ, [R101+UR50], RZ ;  /* 0x000000ff65ff79a7 */ /* 0x0003e20008100032 */
[----:B0-----:R-:W-:-:S13]  /*2540*/  ISETP.GE.AND P1, PT, R0, 0x1, PT ;  /* 0x000000010000780c */ /* 0x001fda0003f26270 */
[----:B-1----:R-:W-:Y:S05]  /*2550*/  @!P1 BRA `(.L_x_32) ;  /* 0x0000000000409947 */ /* 0x002fea0003800000 */
[----:B------:R-:W-:Y:S05]  /*2560*/  @!P0 BRA `(.L_x_33) ;  /* 0x0000000000048947 */ /* 0x000fea0003800000 */
[----:B------:R-:W-:Y:S01]  /*2570*/  BPT.TRAP 0x1 ;  /* 0x000000040000795c */ /* 0x000fe20000300000 */
.L_x_33:
[----:B------:R-:W-:Y:S01]  /*2580*/  ISETP.NE.AND P0, PT, R23, RZ, PT ;  /* 0x000000ff1700720c */ /* 0x000fe20003f05270 */
[----:B------:R-:W-:-:S12]  /*2590*/  IMAD.U32 R3, RZ, RZ, UR42 ;  /* 0x0000002aff037e24 */ /* 0x000fd8000f8e00ff */
[----:B------:R-:W-:-:S05]  /*25a0*/  VOTEU.ANY UP0, P0 ;  /* 0x00000000003f7886 */ /* 0x000fca0000000100 */
[----:B------:R-:W-:Y:S02]  /*25b0*/  @UP0 UIADD3 UR4, UR46, UR45, URZ ;  /* 0x0000002d2e040290 */ /* 0x000fe4000fffe03f */
[----:B------:R-:W-:-:S04]  /*25c0*/  UISETP.GT.U32.AND UP0, UPT, UR40, 0x1, UPT ;  /* 0x000000012800788c */ /* 0x000fc8000bf04070 */
[----:B------:R-:W-:-:S04]  /*25d0*/  IMAD.U32 R0, RZ, RZ, UR4 ;  /* 0x00000004ff007e24 */ /* 0x000fc8000f8e00ff */
[----:B------:R-:W-:-:S05]  /*25e0*/  @P0 IMAD.SHL.U32 R0, R0, 0x8, RZ ;  /* 0x0000000800000824 */ /* 0x000fca00078e00ff */
[----:B------:R-:W-:-:S04]  /*25f0*/  @P0 LOP3.LUT R0, R0, 0x18, RZ, 0xc0, !PT ;  /* 0x0000001800000812 */ /* 0x000fc800078ec0ff */
[----:B------:R-:W-:-:S04]  /*2600*/  @P0 IADD3 R3, R3, 0x20, R0 ;  /* 0x0000002003030810 */ /* 0x000fc80007ffe000 */
[----:B------:R-:W-:-:S04]  /*2610*/  @P0 PRMT R3, R22, 0x654, R3 ;  /* 0x0000065416030816 */ /* 0x000fc80000000003 */
[----:B------:R0:W-:Y:S01]  /*2620*/  @P0 SYNCS.ARRIVE.TRANS64.RED.A1T0 RZ, [R3+URZ], RZ ;  /* 0x000000ff03ff09a7 */ /* 0x0001e2000810043f */
[----:B------:R-:W-:-:S13]  /*2630*/  PLOP3.LUT P0, PT, PT, PT, UP0, 0x80, 0x0 ;  /* 0x000000000000781c */ /* 0x000fda0003f0f008 */
[----:B0-----:R-:W-:Y:S05]  /*2640*/  @P0 BRA `(.L_x_32) ;  /* 0x0000000000040947 */ /* 0x001fea0003800000 */
[----:B------:R-:W-:Y:S01]  /*2650*/  BPT.TRAP 0x1 ;  /* 0x000000040000795c */ /* 0x000fe20000300000 */
.L_x_32:
[----:B------:R-:W-:Y:S02]  /*2660*/  SHF.L.U32 R0, R100, 0x1f, RZ ;  /* 0x0000001f64007819 */ /* 0x000fe400000006ff */
[----:B------:R-:W-:Y:S02]  /*2670*/  SHF.R.S32.HI R9, RZ, 0x1f, R19 ;  /* 0x0000001fff097819 */ /* 0x000fe40000011413 */
[----:B------:R-:W0:Y:S02]  /*2680*/  SYNCS.PHASECHK.TRANS64.TRYWAIT P0, [R97+URZ+0x8], R0 ;  /* 0x00000800610075a7 */ /* 0x000e24000800017f */
[----:B0-----:R-:W-:Y:S05]  /*2690*/  @!P0 BRA `(.L_x_34) ;  /* 0x0000004c00bc8947 */ /* 0x001fea0003800000 */
.L_x_188:
[----:B------:R-:W-:Y:S01]  /*26a0*/  ULDC.64 UR4, c[0x0][0x5d0] ;  /* 0x0001740000047ab9 */ /* 0x000fe20000000a00 */
[----:B------:R-:W-:Y:S01]  /*26b0*/  ULDC UR6, c[0x0][0x284] ;  /* 0x0000a10000067ab9 */ /* 0x000fe20000000800 */
[----:B0-----:R-:W-:Y:S02]  /*26c0*/  IMAD R0, R9, UR4, RZ ;  /* 0x0000000409007c24 */ /* 0x001fe4000f8e02ff */
[----:B------:R-:W-:Y:S02]  /*26d0*/  IMAD.SHL.U32 R10, R2, 0x80, RZ ;  /* 0x00000080020a7824 */ /* 0x000fe400078e00ff */
[C---:B------:R-:W-:Y:S02]  /*26e0*/  IMAD R5, R19.reuse, UR5, R0 ;  /* 0x0000000513057c24 */ /* 0x040fe4000f8e0200 */
[----:B------:R-:W-:Y:S01]  /*26f0*/  IMAD.SHL.U32 R0, R18, 0x40, RZ ;  /* 0x0000004012007824 */ /* 0x000fe200078e00ff */
[----:B------:R-:W-:Y:S01]  /*2700*/  SHF.R.S32.HI R11, RZ, 0x1f, R10 ;  /* 0x0000001fff0b7819 */ /* 0x000fe2000001140a */
[----:B------:R-:W-:Y:S01]  /*2710*/  IMAD.WIDE.U32 R2, R19, UR4, R92 ;  /* 0x0000000413027c25 */ /* 0x000fe2000f8e005c */
[----:B------:R-:W-:-:S02]  /*2720*/  ULDC.64 UR4, c[0x0][0x5c8] ;  /* 0x0001720000047ab9 */ /* 0x000fc40000000a00 */
[----:B------:R-:W-:Y:S01]  /*2730*/  ISETP.GE.AND P0, PT, R0, UR6, PT ;  /* 0x0000000600007c0c */ /* 0x000fe2000bf06270 */
[----:B------:R-:W-:Y:S01]  /*2740*/  ULDC UR6, c[0x0][0x288] ;  /* 0x0000a20000067ab9 */ /* 0x000fe20000000800 */
[----:B------:R-:W-:Y:S01]  /*2750*/  IADD3 R2, P1, R10, R2, RZ ;  /* 0x000000020a027210 */ /* 0x000fe20007f3e0ff */
[----:B------:R-:W-:Y:S01]  /*2760*/  IMAD.WIDE R20, R18, 0x40, R90 ;  /* 0x0000004012147825 */ /* 0x000fe200078e025a */
[----:B------:R-:W-:Y:S02]  /*2770*/  ISETP.GE.OR P0, PT, R10, UR6, P0 ;  /* 0x000000060a007c0c */ /* 0x000fe40008706670 */
[----:B------:R-:W-:Y:S01]  /*2780*/  IADD3.X R3, R11, R3, R5, P1, !PT ;  /* 0x000000030b037210 */ /* 0x000fe20000ffe405 */
[----:B------:R-:W-:-:S04]  /*2790*/  IMAD R7, R21, UR4, RZ ;  /* 0x0000000415077c24 */ /* 0x000fc8000f8e02ff */
[C---:B------:R-:W-:Y:S02]  /*27a0*/  IMAD R7, R20.reuse, UR5, R7 ;  /* 0x0000000514077c24 */ /* 0x040fe4000f8e0207 */
[----:B------:R-:W-:-:S04]  /*27b0*/  IMAD.WIDE.U32 R102, R20, UR4, R2 ;  /* 0x0000000414667c25 */ /* 0x000fc8000f8e0002 */
[----:B------:R-:W-:Y:S05]  /*27c0*/  @P0 BRA `(.L_x_35) ;  /* 0x0000003000d00947 */ /* 0x000fea0003800000 */
[----:B-----5:R-:W-:Y:S01]  /*27d0*/  FSETP.NEU.AND P1, PT, R89, RZ, PT ;  /* 0x000000ff5900720b */ /* 0x020fe20003f2d000 */
[----:B------:R-:W-:Y:S01]  /*27e0*/  IMAD.IADD R18, R96, 0x1, -R10 ;  /* 0x0000000160127824 */ /* 0x000fe200078e0a0a */
[----:B------:R-:W-:Y:S01]  /*27f0*/  BSSY B0, `(.L_x_35) ;  /* 0x0000331000007945 */ /* 0x000fe20003800000 */
[----:B------:R-:W-:Y:S02]  /*2800*/  IMAD.IADD R0, R99, 0x1, -R0 ;  /* 0x0000000163007824 */ /* 0x000fe400078e0a00 */
[----:B------:R-:W-:Y:S01]  /*2810*/  IMAD.IADD R7, R103, 0x1, R7 ;  /* 0x0000000167077824 */ /* 0x000fe200078e0207 */
[----:B------:R-:W-:-:S04]  /*2820*/  ISETP.GT.AND P0, PT, R18, RZ, PT ;  /* 0x000000ff1200720c */ /* 0x000fc80003f04270 */
[----:B------:R-:W-:-:S03]  /*2830*/  ISETP.GT.AND P2, PT, R0, RZ, P0 ;  /* 0x000000ff0000720c */ /* 0x000fc60000744270 */
[----:B------:R-:W-:Y:S10]  /*2840*/  @!P1 BRA `(.L_x_36) ;  /* 0x0000002400149947 */ /* 0x000ff40003800000 */
[----:B------:R-:W0:Y:S01]  /*2850*/  LDC.64 R106, c[0x0][0x5b8] ;  /* 0x00016e00ff6a7b82 */ /* 0x000e220000000a00 */
[----:B------:R-:W-:-:S07]  /*2860*/  ULDC.64 UR4, c[0x0][0x5c0] ;  /* 0x0001700000047ab9 */ /* 0x000fce0000000a00 */
[----:B------:R-:W1:Y:S08]  /*2870*/  LDC.64 R108, c[0x0][0x5b0] ;  /* 0x00016c00ff6c7b82 */ /* 0x000e700000000a00 */
[----:B------:R-:W2:Y:S01]  /*2880*/  LDC.64 R110, c[0x0][0x5a8] ;  /* 0x00016a00ff6e7b82 */ /* 0x000ea20000000a00 */
[-C--:B0-----:R-:W-:Y:S02]  /*2890*/  IMAD R4, R9, R106.reuse, RZ ;  /* 0x0000006a09047224 */ /* 0x081fe400078e02ff */
[----:B------:R-:W-:-:S04]  /*28a0*/  IMAD.WIDE.U32 R2, R19, R106, R92 ;  /* 0x0000006a13027225 */ /* 0x000fc800078e005c */
[----:B------:R-:W-:Y:S01]  /*28b0*/  IMAD R103, R19, R107, R4 ;  /* 0x0000006b13677224 */ /* 0x000fe200078e0204 */
[----:B------:R-:W-:Y:S01]  /*28c0*/  IADD3 R4, P1, R10, R2, RZ ;  /* 0x000000020a047210 */ /* 0x000fe20007f3e0ff */
[----:B-1----:R-:W-:-:S03]  /*28d0*/  IMAD R2, R21, R108, RZ ;  /* 0x0000006c15027224 */ /* 0x002fc600078e02ff */
[----:B------:R-:W-:Y:S01]  /*28e0*/  IADD3.X R5, R11, R3, R103, P1, !PT ;  /* 0x000000030b057210 */ /* 0x000fe20000ffe467 */
[C---:B------:R-:W-:Y:S02]  /*28f0*/  IMAD R21, R20.reuse, R109, R2 ;  /* 0x0000006d14157224 */ /* 0x040fe400078e0202 */
[----:B------:R-:W-:-:S04]  /*2900*/  IMAD.WIDE.U32 R2, R20, R108, R4 ;  /* 0x0000006c14027225 */ /* 0x000fc800078e0004 */
[----:B------:R-:W-:Y:S01]  /*2910*/  IMAD.IADD R3, R3, 0x1, R21 ;  /* 0x0000000103037824 */ /* 0x000fe200078e0215 */
[----:B--2---:R-:W-:-:S04]  /*2920*/  LEA R8, P1, R2, R110, 0x2 ;  /* 0x0000006e02087211 */ /* 0x004fc800078210ff */
[----:B------:R-:W-:-:S05]  /*2930*/  LEA.HI.X R9, R2, R111, R3, 0x2, P1 ;  /* 0x0000006f02097211 */ /* 0x000fca00008f1403 */
[----:B------:R0:W2:Y:S01]  /*2940*/  @P2 LDG.E.LTC128B R104, desc[UR54][R8.64] ;  /* 0x0000003608682981 */ /* 0x0000a2000c1e1920 */
[----:B------:R-:W-:Y:S01]  /*2950*/  IMAD.WIDE.U32 R2, R20, R108, R10 ;  /* 0x0000006c14027225 */ /* 0x000fe200078e000a */
[----:B------:R-:W-:Y:S01]  /*2960*/  SHF.L.U64.HI R15, R108, 0x3, R109 ;  /* 0x000000036c0f7819 */ /* 0x000fe2000001026d */
[----:B------:R-:W-:Y:S01]  /*2970*/  BSSY B1, `(.L_x_37) ;  /* 0x0000017000017945 */ /* 0x000fe20003800000 */
[----:B------:R-:W-:Y:S01]  /*2980*/  ISETP.GT.AND P0, PT, R0, 0x8, P0 ;  /* 0x000000080000780c */ /* 0x000fe20000704270 */
[----:B------:R-:W-:Y:S01]  /*2990*/  IMAD.SHL.U32 R14, R108, 0x8, RZ ;  /* 0x000000086c0e7824 */ /* 0x000fe200078e00ff */
[----:B------:R-:W-:-:S03]  /*29a0*/  IADD3 R12, P1, R92, R2, RZ ;  /* 0x000000025c0c7210 */ /* 0x000fc60007f3e0ff */
[----:B------:R-:W-:Y:S01]  /*29b0*/  IMAD.WIDE.U32 R14, R20, R108, R14 ;  /* 0x0000006c140e7225 */ /* 0x000fe200078e000e */
[----:B------:R-:W-:Y:S02]  /*29c0*/  IADD3.X R13, R93, R21, R3, P1, !PT ;  /* 0x000000155d0d7210 */ /* 0x000fe40000ffe403 */
[C---:B------:R-:W-:Y:S01]  /*29d0*/  LEA R6, P1, R102.reuse, UR4, 0x2 ;  /* 0x0000000466067c11 */ /* 0x040fe2000f8210ff */
[----:B------:R-:W-:Y:S02]  /*29e0*/  IMAD.IADD R21, R21, 0x1, R15 ;  /* 0x0000000115157824 */ /* 0x000fe400078e020f */
[----:B------:R-:W-:Y:S01]  /*29f0*/  IMAD.WIDE.U32 R12, R19, R106, R12 ;  /* 0x0000006a130c7225 */ /* 0x000fe200078e000c */
[----:B------:R-:W-:Y:S02]  /*2a00*/  LEA.HI.X R7, R102, UR5, R7, 0x2, P1 ;  /* 0x0000000566077c11 */ /* 0x000fe400088f1407 */
[----:B------:R-:W-:Y:S01]  /*2a10*/  ISETP.GT.AND P1, PT, R18, 0x1, PT ;  /* 0x000000011200780c */ /* 0x000fe20003f24270 */
[----:B------:R-:W-:Y:S01]  /*2a20*/  IMAD.IADD R3, R103, 0x1, R13 ;  /* 0x0000000167037824 */ /* 0x000fe200078e020d */
[----:B------:R-:W-:-:S02]  /*2a30*/  LEA R2, P3, R12, R110, 0x2 ;  /* 0x0000006e0c027211 */ /* 0x000fc400078610ff */
[----:B------:R-:W-:Y:S02]  /*2a40*/  ISETP.GT.AND P5, PT, R0, RZ, P1 ;  /* 0x000000ff0000720c */ /* 0x000fe40000fa4270 */
[----:B------:R-:W-:Y:S02]  /*2a50*/  LEA.HI.X R3, R12, R111, R3, 0x2, P3 ;  /* 0x0000006f0c037211 */ /* 0x000fe400018f1403 */
[----:B0-----:R-:W-:-:S04]  /*2a60*/  IADD3 R8, P3, R4, R14, RZ ;  /* 0x0000000e04087210 */ /* 0x001fc80007f7e0ff */
[----:B------:R-:W-:Y:S01]  /*2a70*/  LEA R12, P4, R8, R110, 0x2 ;  /* 0x0000006e080c7211 */ /* 0x000fe200078810ff */
[----:B------:R-:W-:Y:S02]  /*2a80*/  IMAD.X R5, R21, 0x1, R5, P3 ;  /* 0x0000000115057824 */ /* 0x000fe400018e0605 */
[----:B--2---:R-:W-:-:S04]  /*2a90*/  FMUL R9, R104, R89 ;  /* 0x0000005968097220 */ /* 0x004fc80000400000 */
[----:B------:R-:W-:-:S05]  /*2aa0*/  FFMA R9, R24, R88, R9 ;  /* 0x0000005818097223 */ /* 0x000fca0000000009 */
[----:B------:R0:W-:Y:S01]  /*2ab0*/  @P2 STG.E desc[UR54][R6.64], R9 ;  /* 0x0000000906002986 */ /* 0x0001e2000c101936 */
[----:B------:R-:W-:Y:S05]  /*2ac0*/  @!P5 BRA `(.L_x_38) ;  /* 0x000000000004d947 */ /* 0x000fea0003800000 */
[----:B------:R1:W5:Y:S02]  /*2ad0*/  LDG.E.LTC128B R104, desc[UR54][R2.64+0x4] ;  /* 0x0000043602687981 */ /* 0x000364000c1e1920 */
.L_x_38:
[----:B------:R-:W-:Y:S05]  /*2ae0*/  BSYNC B1 ;  /* 0x0000000000017941 */ /* 0x000fea0003800000 */
.L_x_37:
[----:B-----5:R-:W-:Y:S01]  /*2af0*/  FMUL R4, R104, R89 ;  /* 0x0000005968047220 */ /* 0x020fe20000400000 */
[----:B------:R-:W-:-:S03]  /*2b00*/  LEA.HI.X R13, R8, R111, R5, 0x2, P4 ;  /* 0x0000006f080d7211 */ /* 0x000fc600020f1405 */
[----:B------:R-:W-:-:S05]  /*2b10*/  FFMA R25, R25, R88, R4 ;  /* 0x0000005819197223 */ /* 0x000fca0000000004 */
[----:B------:R2:W-:Y:S04]  /*2b20*/  @P5 STG.E desc[UR54][R6.64+0x4], R25 ;  /* 0x0000041906005986 */ /* 0x0005e8000c101936 */
[----:B------:R-:W3:Y:S01]  /*2b30*/  @P0 LDG.E.LTC128B R104, desc[UR54][R12.64] ;  /* 0x000000360c680981 */ /* 0x000ee2000c1e1920 */
[----:B------:R-:W-:Y:S01]  /*2b40*/  IADD3 R10, P2, P3, R92, R14, R10 ;  /* 0x0000000e5c0a7210 */ /* 0x000fe20007b5e00a */
[----:B------:R-:W-:Y:S01]  /*2b50*/  BSSY B1, `(.L_x_39) ;  /* 0x0000010000017945 */ /* 0x000fe20003800000 */
[----:B0-----:R-:W-:Y:S02]  /*2b60*/  SHF.L.U64.HI R9, R95, 0x2, R94 ;  /* 0x000000025f097819 */ /* 0x001fe4000001025e */
[----:B------:R-:W-:Y:S02]  /*2b70*/  IADD3.X R11, R93, R21, R11, P2, P3 ;  /* 0x000000155d0b7210 */ /* 0x000fe400017e640b */
[----:B------:R-:W-:-:S02]  /*2b80*/  LEA R8, P3, R95, R6, 0x2 ;  /* 0x000000065f087211 */ /* 0x000fc400078610ff */
[----:B------:R-:W-:Y:S01]  /*2b90*/  ISETP.GT.AND P1, PT, R0, 0x8, P1 ;  /* 0x000000080000780c */ /* 0x000fe20000f24270 */
[----:B------:R-:W-:Y:S01]  /*2ba0*/  IMAD.WIDE.U32 R10, R19, R106, R10 ;  /* 0x0000006a130a7225 */ /* 0x000fe200078e000a */
[----:B------:R-:W-:-:S03]  /*2bb0*/  ISETP.GT.AND P2, PT, R18, 0x8, PT ;  /* 0x000000081200780c */ /* 0x000fc60003f44270 */
[----:B------:R-:W-:Y:S01]  /*2bc0*/  IMAD.X R9, R9, 0x1, R7, P3 ;  /* 0x0000000109097824 */ /* 0x000fe200018e0607 */
[----:B------:R-:W-:Y:S01]  /*2bd0*/  LEA R4, P4, R10, R110, 0x2 ;  /* 0x0000006e0a047211 */ /* 0x000fe200078810ff */
[----:B------:R-:W-:Y:S02]  /*2be0*/  IMAD.IADD R11, R103, 0x1, R11 ;  /* 0x00000001670b7824 */ /* 0x000fe400078e020b */
[----:B---3--:R-:W-:-:S04]  /*2bf0*/  FMUL R5, R104, R89 ;  /* 0x0000005968057220 */ /* 0x008fc80000400000 */
[----:B------:R-:W-:Y:S01]  /*2c00*/  FFMA R13, R26, R88, R5 ;  /* 0x000000581a0d7223 */ /* 0x000fe20000000005 */
[----:B------:R-:W-:-:S04]  /*2c10*/  LEA.HI.X R5, R10, R111, R11, 0x2, P4 ;  /* 0x0000006f0a057211 */ /* 0x000fc800020f140b */
[----:B------:R2:W-:Y:S01]  /*2c20*/  @P0 STG.E desc[UR54][R8.64], R13 ;  /* 0x0000000d08000986 */ /* 0x0005e2000c101936 */
[----:B------:R-:W-:Y:S05]  /*2c30*/  @!P1 BRA `(.L_x_40) ;  /* 0x0000000000049947 */ /* 0x000fea0003800000 */
[----:B------:R0:W5:Y:S02]  /*2c40*/  LDG.E.LTC128B R104, desc[UR54][R4.64+0x4] ;  /* 0x0000043604687981 */ /* 0x000164000c1e1920 */
.L_x_40:
[----:B------:R-:W-:Y:S05]  /*2c50*/  BSYNC B1 ;  /* 0x0000000000017941 */ /* 0x000fea0003800000 */
.L_x_39:
[----:B-----5:R-:W-:Y:S01]  /*2c60*/  FMUL R10, R104, R89 ;  /* 0x00000059680a7220 */ /* 0x020fe20000400000 */
[----:B------:R-:W-:Y:S01]  /*2c70*/  ISETP.GT.AND P3, PT, R0, RZ, P2 ;  /* 0x000000ff0000720c */ /* 0x000fe20001764270 */
[----:B------:R-:W-:Y:S01]  /*2c80*/  BSSY B1, `(.L_x_41) ;  /* 0x0000006000017945 */ /* 0x000fe20003800000 */
[----:B------:R-:W-:Y:S01]  /*2c90*/  ISETP.GT.AND P0, PT, R18, 0x9, PT ;  /* 0x000000091200780c */ /* 0x000fe20003f04270 */
[----:B------:R-:W-:-:S05]  /*2ca0*/  FFMA R27, R27, R88, R10 ;  /* 0x000000581b1b7223 */ /* 0x000fca000000000a */
[----:B------:R3:W-:Y:S05]  /*2cb0*/  @P1 STG.E desc[UR54][R8.64+0x4], R27 ;  /* 0x0000041b08001986 */ /* 0x0007ea000c101936 */
[----:B------:R-:W-:Y:S05]  /*2cc0*/  @!P3 BRA `(.L_x_42) ;  /* 0x000000000004b947 */ /* 0x000fea0003800000 */
[----:B------:R4:W5:Y:S02]  /*2cd0*/  LDG.E.LTC128B R104, desc[UR54][R2.64+0x20] ;  /* 0x0000203602687981 */ /* 0x000964000c1e1920 */
.L_x_42:
[----:B------:R-:W-:Y:S05]  /*2ce0*/  BSYNC B1 ;  /* 0x0000000000017941 */ /* 0x000fea0003800000 */
.L_x_41:
[----:B-----5:R-:W-:Y:S01]  /*2cf0*/  FMUL R11, R104, R89 ;  /* 0x00000059680b7220 */ /* 0x020fe20000400000 */
[----:B------:R-:W-:Y:S01]  /*2d00*/  ISETP.GT.AND P1, PT, R0, RZ, P0 ;  /* 0x000000ff0000720c */ /* 0x000fe20000724270 */
[----:B------:R-:W-:Y:S02]  /*2d10*/  BSSY B1, `(.L_x_43) ;  /* 0x0000005000017945 */ /* 0x000fe40003800000 */
[----:B------:R-:W-:-:S05]  /*2d20*/  FFMA R11, R28, R88, R11 ;  /* 0x000000581c0b7223 */ /* 0x000fca000000000b */
[----:B------:R0:W-:Y:S05]  /*2d30*/  @P3 STG.E desc[UR54][R6.64+0x20], R11 ;  /* 0x0000200b06003986 */ /* 0x0001ea000c101936 */
[----:B------:R-:W-:Y:S05]  /*2d40*/  @!P1 BRA `(.L_x_44) ;  /* 0x0000000000049947 */ /* 0x000fea0003800000 */
[----:B------:R0:W5:Y:S02]  /*2d50*/  LDG.E.LTC128B R104, desc[UR54][R2.64+0x24] ;  /* 0x0000243602687981 */ /* 0x000164000c1e1920 */
.L_x_44:
[----:B------:R-:W-:Y:S05]  /*2d60*/  BSYNC B1 ;  /* 0x0000000000017941 */ /* 0x000fea0003800000 */
.L_x_43:
[----:B-----5:R-:W-:Y:S01]  /*2d70*/  FMUL R10, R104, R89 ;  /* 0x00000059680a7220 */ /* 0x020fe20000400000 */
[----:B------:R-:W-:Y:S01]  /*2d80*/  ISETP.GT.AND P2, PT, R0, 0x8, P2 ;  /* 0x000000080000780c */ /* 0x000fe20001744270 */
[----:B------:R-:W-:Y:S02]  /*2d90*/  BSSY B1, `(.L_x_45) ;  /* 0x0000005000017945 */ /* 0x000fe40003800000 */
[----:B------:R-:W-:-:S05]  /*2da0*/  FFMA R29, R29, R88, R10 ;  /* 0x000000581d1d7223 */ /* 0x000fca000000000a */
[----:B------:R0:W-:Y:S05]  /*2db0*/  @P1 STG.E desc[UR54][R6.64+0x24], R29 ;  /* 0x0000241d06001986 */ /* 0x0001ea000c101936 */
[----:B------:R-:W-:Y:S05]  /*2dc0*/  @!P2 BRA `(.L_x_46) ;  /* 0x000000000004a947 */ /* 0x000fea0003800000 */
[----:B------:R0:W5:Y:S02]  /*2dd0*/  LDG.E.LTC128B R104, desc[UR54][R4.64+0x20] ;  /* 0x0000203604687981 */ /* 0x000164000c1e1920 */
.L_x_46:
[----:B------:R-:W-:Y:S05]  /*2de0*/  BSYNC B1 ;  /* 0x0000000000017941 */ /* 0x000fea0003800000 */
.L_x_45:
[----:B0----5:R-:W-:Y:S01]  /*2df0*/  FMUL R11, R104, R89 ;  /* 0x00000059680b7220 */ /* 0x021fe20000400000 */
[----:B------:R-:W-:Y:S01]  /*2e00*/  ISETP.GT.AND P0, PT, R0, 0x8, P0 ;  /* 0x000000080000780c */ /* 0x000fe20000704270 */
[----:B------:R-:W-:Y:S01]  /*2e10*/  BSSY B1, `(.L_x_47) ;  /* 0x0000006000017945 */ /* 0x000fe20003800000 */
[----:B------:R-:W-:Y:S01]  /*2e20*/  ISETP.GT.AND P1, PT, R18, 0x10, PT ;  /* 0x000000101200780c */ /* 0x000fe20003f24270 */
[----:B------:R-:W-:-:S05]  /*2e30*/  FFMA R11, R30, R88, R11 ;  /* 0x000000581e0b7223 */ /* 0x000fca000000000b */
[----:B------:R0:W-:Y:S05]  /*2e40*/  @P2 STG.E desc[UR54][R8.64+0x20], R11 ;  /* 0x0000200b08002986 */ /* 0x0001ea000c101936 */
[----:B------:R-:W-:Y:S05]  /*2e50*/  @!P0 BRA `(.L_x_48) ;  /* 0x0000000000048947 */ /* 0x000fea0003800000 */
[----:B------:R0:W5:Y:S02]  /*2e60*/  LDG.E.LTC128B R104, desc[UR54][R4.64+0x24] ;  /* 0x0000243604687981 */ /* 0x000164000c1e1920 */
.L_x_48:
[----:B------:R-:W-:Y:S05]  /*2e70*/  BSYNC B1 ;  /* 0x0000000000017941 */ /* 0x000fea0003800000 */
.L_x_47:
        /* <DEDUP_REMOVED lines=8> */
.L_x_50:
[----:B------:R-:W-:Y:S05]  /*2f00*/  BSYNC B1 ;  /* 0x0000000000017941 */ /* 0x000fea0003800000 */
.L_x_49:
[----:B0----5:R-:W-:Y:S01]  /*2f10*/  FMUL R11, R104, R89 ;  /* 0x00000059680b7220 */ /* 0x021fe20000400000 */
[----:B------:R-:W-:Y:S01]  /*2f20*/  ISETP.GT.AND P0, PT, R0, RZ, P2 ;  /* 0x000000ff0000720c */ /* 0x000fe20001704270 */
[----:B------:R-:W-:Y:S02]  /*2f30*/  BSSY B1, `(.L_x_51) ;  /* 0x0000005000017945 */ /* 0x000fe40003800000 */
[----:B------:R-:W-:-:S05]  /*2f40*/  FFMA R11, R32, R88, R11 ;  /* 0x00000058200b7223 */ /* 0x000fca000000000b */
[----:B------:R0:W-:Y:S05]  /*2f50*/  @P3 STG.E desc[UR54][R6.64+0x40], R11 ;  /* 0x0000400b06003986 */ /* 0x0001ea000c101936 */
[----:B------:R-:W-:Y:S05]  /*2f60*/  @!P0 BRA `(.L_x_52) ;  /* 0x0000000000048947 */ /* 0x000fea0003800000 */
[----:B------:R0:W5:Y:S02]  /*2f70*/  LDG.E.LTC128B R104, desc[UR54][R2.64+0x44] ;  /* 0x0000443602687981 */ /* 0x000164000c1e1920 */
.L_x_52:
[----:B------:R-:W-:Y:S05]  /*2f80*/  BSYNC B1 ;  /* 0x0000000000017941 */ /* 0x000fea0003800000 */
.L_x_51:
[----:B-----5:R-:W-:Y:S01]  /*2f90*/  FMUL R10, R104, R89 ;  /* 0x00000059680a7220 */ /* 0x020fe20000400000 */
[----:B------:R-:W-:Y:S01]  /*2fa0*/  ISETP.GT.AND P1, PT, R0, 0x8, P1 ;  /* 0x000000080000780c */ /* 0x000fe20000f24270 */
[----:B------:R-:W-:Y:S02]  /*2fb0*/  BSSY B1, `(.L_x_53) ;  /* 0x0000005000017945 */ /* 0x000fe40003800000 */
[----:B------:R-:W-:-:S05]  /*2fc0*/  FFMA R33, R33, R88, R10 ;  /* 0x0000005821217223 */ /* 0x000fca000000000a */
[----:B------:R0:W-:Y:S05]  /*2fd0*/  @P0 STG.E desc[UR54][R6.64+0x44], R33 ;  /* 0x0000442106000986 */ /* 0x0001ea000c101936 */
[----:B------:R-:W-:Y:S05]  /*2fe0*/  @!P1 BRA `(.L_x_54) ;  /* 0x0000000000049947 */ /* 0x000fea0003800000 */
[----:B------:R0:W5:Y:S02]  /*2ff0*/  LDG.E.LTC128B R104, desc[UR54][R4.64+0x40] ;  /* 0x0000403604687981 */ /* 0x000164000c1e1920 */
.L_x_54:
[----:B------:R-:W-:Y:S05]  /*3000*/  BSYNC B1 ;  /* 0x0000000000017941 */ /* 0x000fea0003800000 */
.L_x_53:
        /* <DEDUP_REMOVED lines=8> */
.L_x_56:
[----:B------:R-:W-:Y:S05]  /*3090*/  BSYNC B1 ;  /* 0x0000000000017941 */ /* 0x000fea0003800000 */
.L_x_55:
        /* <DEDUP_REMOVED lines=8> */
.L_x_58:
[----:B------:R-:W-:Y:S05]  /*3120*/  BSYNC B1 ;  /* 0x0000000000017941 */ /* 0x000fea0003800000 */
.L_x_57:
[----:B0----5:R-:W-:Y:S01]  /*3130*/  FMUL R11, R104, R89 ;  /* 0x00000059680b7220 */ /* 0x021fe20000400000 */
[----:B------:R-:W-:Y:S01]  /*3140*/  ISETP.GT.AND P2, PT, R0, RZ, P1 ;  /* 0x000000ff0000720c */ /* 0x000fe20000f44270 */
[----:B------:R-:W-:Y:S02]  /*3150*/  BSSY B1, `(.L_x_59) ;  /* 0x0000005000017945 */ /* 0x000fe40003800000 */
[----:B------:R-:W-:-:S05]  /*3160*/  FFMA R11, R36, R88, R11 ;  /* 0x00000058240b7223 */ /* 0x000fca000000000b */
[----:B------:R0:W-:Y:S05]  /*3170*/  @P3 STG.E desc[UR54][R6.64+0x60], R11 ;  /* 0x0000600b06003986 */ /* 0x0001ea000c101936 */
[----:B------:R-:W-:Y:S05]  /*3180*/  @!P2 BRA `(.L_x_60) ;  /* 0x000000000004a947 */ /* 0x000fea0003800000 */
[----:B------:R0:W5:Y:S02]  /*3190*/  LDG.E.LTC128B R104, desc[UR54][R2.64+0x64] ;  /* 0x0000643602687981 */ /* 0x000164000c1e1920 */
.L_x_60:
[----:B------:R-:W-:Y:S05]  /*31a0*/  BSYNC B1 ;  /* 0x0000000000017941 */ /* 0x000fea0003800000 */
.L_x_59:
[----:B-----5:R-:W-:Y:S01]  /*31b0*/  FMUL R10, R104, R89 ;  /* 0x00000059680a7220 */ /* 0x020fe20000400000 */
[----:B------:R-:W-:Y:S01]  /*31c0*/  ISETP.GT.AND P0, PT, R0, 0x8, P0 ;  /* 0x000000080000780c */ /* 0x000fe20000704270 */
[----:B------:R-:W-:Y:S02]  /*31d0*/  BSSY B1, `(.L_x_61) ;  /* 0x0000005000017945 */ /* 0x000fe40003800000 */
[----:B------:R-:W-:-:S05]  /*31e0*/  FFMA R37, R37, R88, R10 ;  /* 0x0000005825257223 */ /* 0x000fca000000000a */
[----:B------:R0:W-:Y:S05]  /*31f0*/  @P2 STG.E desc[UR54][R6.64+0x64], R37 ;  /* 0x0000642506002986 */ /* 0x0001ea000c101936 */
[----:B------:R-:W-:Y:S05]  /*3200*/  @!P0 BRA `(.L_x_62) ;  /* 0x0000000000048947 */ /* 0x000fea0003800000 */
[----:B------:R0:W5:Y:S02]  /*3210*/  LDG.E.LTC128B R104, desc[UR54][R4.64+0x60] ;  /* 0x0000603604687981 */ /* 0x000164000c1e1920 */
.L_x_62:
[----:B------:R-:W-:Y:S05]  /*3220*/  BSYNC B1 ;  /* 0x0000000000017941 */ /* 0x000fea0003800000 */
.L_x_61:
        /* <DEDUP_REMOVED lines=8> */
.L_x_64:
[----:B------:R-:W-:Y:S05]  /*32b0*/  BSYNC B1 ;  /* 0x0000000000017941 */ /* 0x000fea0003800000 */
.L_x_63:
        /* <DEDUP_REMOVED lines=8> */
.L_x_66:
[----:B------:R-:W-:Y:S05]  /*3340*/  BSYNC B1 ;  /* 0x0000000000017941 */ /* 0x000fea0003800000 */
.L_x_65:
[----:B0----5:R-:W-:Y:S01]  /*3350*/  FMUL R11, R104, R89 ;  /* 0x00000059680b7220 */ /* 0x021fe20000400000 */
[----:B------:R-:W-:Y:S01]  /*3360*/  ISETP.GT.AND P1, PT, R0, RZ, P0 ;  /* 0x000000ff0000720c */ /* 0x000fe20000724270 */
[----:B------:R-:W-:Y:S02]  /*3370*/  BSSY B1, `(.L_x_67) ;  /* 0x0000005000017945 */ /* 0x000fe40003800000 */
[----:B------:R-:W-:-:S05]  /*3380*/  FFMA R11, R40, R88, R11 ;  /* 0x00000058280b7223 */ /* 0x000fca000000000b */
[----:B------:R0:W-:Y:S05]  /*3390*/  @P3 STG.E desc[UR54][R6.64+0x80], R11 ;  /* 0x0000800b06003986 */ /* 0x0001ea000c101936 */
[----:B------:R-:W-:Y:S05]  /*33a0*/  @!P1 BRA `(.L_x_68) ;  /* 0x0000000000049947 */ /* 0x000fea0003800000 */
[----:B------:R0:W5:Y:S02]  /*33b0*/  LDG.E.LTC128B R104, desc[UR54][R2.64+0x84] ;  /* 0x0000843602687981 */ /* 0x000164000c1e1920 */
.L_x_68:
[----:B------:R-:W-:Y:S05]  /*33c0*/  BSYNC B1 ;  /* 0x0000000000017941 */ /* 0x000fea0003800000 */
.L_x_67:
[----:B-----5:R-:W-:Y:S01]  /*33d0*/  FMUL R10, R104, R89 ;  /* 0x00000059680a7220 */ /* 0x020fe20000400000 */
[----:B------:R-:W-:Y:S01]  /*33e0*/  ISETP.GT.AND P2, PT, R0, 0x8, P2 ;  /* 0x000000080000780c */ /* 0x000fe20001744270 */
[----:B------:R-:W-:Y:S02]  /*33f0*/  BSSY B1, `(.L_x_69) ;  /* 0x0000005000017945 */ /* 0x000fe40003800000 */
[----:B------:R-:W-:-:S05]  /*3400*/  FFMA R41, R41, R88, R10 ;  /* 0x0000005829297223 */ /* 0x000fca000000000a */
[----:B------:R0:W-:Y:S05]  /*3410*/  @P1 STG.E desc[UR54][R6.64+0x84], R41 ;  /* 0x0000842906001986 */ /* 0x0001ea000c101936 */
[----:B------:R-:W-:Y:S05]  /*3420*/  @!P2 BRA `(.L_x_70) ;  /* 0x000000000004a947 */ /* 0x000fea0003800000 */
[----:B------:R0:W5:Y:S02]  /*3430*/  LDG.E.LTC128B R104, desc[UR54][R4.64+0x80] ;  /* 0x0000803604687981 */ /* 0x000164000c1e1920 */
.L_x_70:
[----:B------:R-:W-:Y:S05]  /*3440*/  BSYNC B1 ;  /* 0x0000000000017941 */ /* 0x000fea0003800000 */
.L_x_69:
        /* <DEDUP_REMOVED lines=8> */
.L_x_72:
[----:B------:R-:W-:Y:S05]  /*34d0*/  BSYNC B1 ;  /* 0x0000000000017941 */ /* 0x000fea0003800000 */
.L_x_71:
        /* <DEDUP_REMOVED lines=8> */
.L_x_74:
[----:B------:R-:W-:Y:S05]  /*3560*/  BSYNC B1 ;  /* 0x0000000000017941 */ /* 0x000fea0003800000 */
.L_x_73:
[----:B0----5:R-:W-:Y:S01]  /*3570*/  FMUL R11, R104, R89 ;  /* 0x00000059680b7220 */ /* 0x021fe20000400000 */
[----:B------:R-:W-:Y:S01]  /*3580*/  ISETP.GT.AND P0, PT, R0, RZ, P2 ;  /* 0x000000ff0000720c */ /* 0x000fe20001704270 */
[----:B------:R-:W-:Y:S02]  /*3590*/  BSSY B1, `(.L_x_75) ;  /* 0x0000005000017945 */ /* 0x000fe40003800000 */
[----:B------:R-:W-:-:S05]  /*35a0*/  FFMA R11, R44, R88, R11 ;  /* 0x000000582c0b7223 */ /* 0x000fca000000000b */
[----:B------:R0:W-:Y:S05]  /*35b0*/  @P3 STG.E desc[UR54][R6.64+0xa0], R11 ;  /* 0x0000a00b06003986 */ /* 0x0001ea000c101936 */
[----:B------:R-:W-:Y:S05]  /*35c0*/  @!P0 BRA `(.L_x_76) ;  /* 0x0000000000048947 */ /* 0x000fea0003800000 */
[----:B------:R0:W5:Y:S02]  /*35d0*/  LDG.E.LTC128B R104, desc[UR54][R2.64+0xa4] ;  /* 0x0000a43602687981 */ /* 0x000164000c1e1920 */
.L_x_76:
[----:B------:R-:W-:Y:S05]  /*35e0*/  BSYNC B1 ;  /* 0x0000000000017941 */ /* 0x000fea0003800000 */
.L_x_75:
[----:B-----5:R-:W-:Y:S01]  /*35f0*/  FMUL R10, R104, R89 ;  /* 0x00000059680a7220 */ /* 0x020fe20000400000 */
[----:B------:R-:W-:Y:S01]  /*3600*/  ISETP.GT.AND P1, PT, R0, 0x8, P1 ;  /* 0x000000080000780c */ /* 0x000fe20000f24270 */
[----:B------:R-:W-:Y:S02]  /*3610*/  BSSY B1, `(.L_x_77) ;  /* 0x0000005000017945 */ /* 0x000fe40003800000 */
[----:B------:R-:W-:-:S05]  /*3620*/  FFMA R45, R45, R88, R10 ;  /* 0x000000582d2d7223 */ /* 0x000fca000000000a */
[----:B------:R0:W-:Y:S05]  /*3630*/  @P0 STG.E desc[UR54][R6.64+0xa4], R45 ;  /* 0x0000a42d06000986 */ /* 0x0001ea000c101936 */
[----:B------:R-:W-:Y:S05]  /*3640*/  @!P1 BRA `(.L_x_78) ;  /* 0x0000000000049947 */ /* 0x000fea0003800000 */
[----:B------:R0:W5:Y:S02]  /*3650*/  LDG.E.LTC128B R104, desc[UR54][R4.64+0xa0] ;  /* 0x0000a03604687981 */ /* 0x000164000c1e1920 */
.L_x_78:
[----:B------:R-:W-:Y:S05]  /*3660*/  BSYNC B1 ;  /* 0x0000000000017941 */ /* 0x000fea0003800000 */
.L_x_77:
        /* <DEDUP_REMOVED lines=8> */
.L_x_80:
[----:B------:R-:W-:Y:S05]  /*36f0*/  BSYNC B1 ;  /* 0x0000000000017941 */ /* 0x000fea0003800000 */
.L_x_79:
        /* <DEDUP_REMOVED lines=8> */
.L_x_82:
[----:B------:R-:W-:Y:S05]  /*3780*/  BSYNC B1 ;  /* 0x0000000000017941 */ /* 0x000fea0003800000 */
.L_x_81:
[----:B0----5:R-:W-:Y:S01]  /*3790*/  FMUL R11, R104, R89 ;  /* 0x00000059680b7220 */ /* 0x021fe20000400000 */
[----:B------:R-:W-:Y:S01]  /*37a0*/  ISETP.GT.AND P2, PT, R0, RZ, P1 ;  /* 0x000000ff0000720c */ /* 0x000fe20000f44270 */
[----:B------:R-:W-:Y:S02]  /*37b0*/  BSSY B1, `(.L_x_83) ;  /* 0x0000005000017945 */ /* 0x000fe40003800000 */
[----:B------:R-:W-:-:S05]  /*37c0*/  FFMA R11, R48, R88, R11 ;  /* 0x00000058300b7223 */ /* 0x000fca000000000b */
[----:B------:R0:W-:Y:S05]  /*37d0*/  @P3 STG.E desc[UR54][R6.64+0xc0], R11 ;  /* 0x0000c00b06003986 */ /* 0x0001ea000c101936 */
[----:B------:R-:W-:Y:S05]  /*37e0*/  @!P2 BRA `(.L_x_84) ;  /* 0x000000000004a947 */ /* 0x000fea0003800000 */
[----:B------:R0:W5:Y:S02]  /*37f0*/  LDG.E.LTC128B R104, desc[UR54][R2.64+0xc4] ;  /* 0x0000c43602687981 */ /* 0x000164000c1e1920 */
.L_x_84:
[----:B------:R-:W-:Y:S05]  /*3800*/  BSYNC B1 ;  /* 0x0000000000017941 */ /* 0x000fea0003800000 */
.L_x_83:
[----:B-----5:R-:W-:Y:S01]  /*3810*/  FMUL R10, R104, R89 ;  /* 0x00000059680a7220 */ /* 0x020fe20000400000 */
[----:B------:R-:W-:Y:S01]  /*3820*/  ISETP.GT.AND P0, PT, R0, 0x8, P0 ;  /* 0x000000080000780c */ /* 0x000fe20000704270 */
[----:B------:R-:W-:Y:S02]  /*3830*/  BSSY B1, `(.L_x_85) ;  /* 0x0000005000017945 */ /* 0x000fe40003800000 */
[----:B------:R-:W-:-:S05]  /*3840*/  FFMA R49, R49, R88, R10 ;  /* 0x0000005831317223 */ /* 0x000fca000000000a */
[----:B------:R0:W-:Y:S05]  /*3850*/  @P2 STG.E desc[UR54][R6.64+0xc4], R49 ;  /* 0x0000c43106002986 */ /* 0x0001ea000c101936 */
[----:B------:R-:W-:Y:S05]  /*3860*/  @!P0 BRA `(.L_x_86) ;  /* 0x0000000000048947 */ /* 0x000fea0003800000 */
[----:B------:R0:W5:Y:S02]  /*3870*/  LDG.E.LTC128B R104, desc[UR54][R4.64+0xc0] ;  /* 0x0000c03604687981 */ /* 0x000164000c1e1920 */
.L_x_86:
[----:B------:R-:W-:Y:S05]  /*3880*/  BSYNC B1 ;  /* 0x0000000000017941 */ /* 0x000fea0003800000 */
.L_x_85:
        /* <DEDUP_REMOVED lines=8> */
.L_x_88:
[----:B------:R-:W-:Y:S05]  /*3910*/  BSYNC B1 ;  /* 0x0000000000017941 */ /* 0x000fea0003800000 */
.L_x_87:
        /* <DEDUP_REMOVED lines=8> */
.L_x_90:
[----:B------:R-:W-:Y:S05]  /*39a0*/  BSYNC B1 ;  /* 0x0000000000017941 */ /* 0x000fea0003800000 */
.L_x_89:
[----:B0----5:R-:W-:Y:S01]  /*39b0*/  FMUL R11, R104, R89 ;  /* 0x00000059680b7220 */ /* 0x021fe20000400000 */
[----:B------:R-:W-:Y:S01]  /*39c0*/  ISETP.GT.AND P1, PT, R0, RZ, P0 ;  /* 0x000000ff0000720c */ /* 0x000fe20000724270 */
[----:B------:R-:W-:Y:S02]  /*39d0*/  BSSY B1, `(.L_x_91) ;  /* 0x0000005000017945 */ /* 0x000fe40003800000 */
[----:B------:R-:W-:-:S05]  /*39e0*/  FFMA R11, R52, R88, R11 ;  /* 0x00000058340b7223 */ /* 0x000fca000000000b */
[----:B------:R0:W-:Y:S05]  /*39f0*/  @P3 STG.E desc[UR54][R6.64+0xe0], R11 ;  /* 0x0000e00b06003986 */ /* 0x0001ea000c101936 */
[----:B------:R-:W-:Y:S05]  /*3a00*/  @!P1 BRA `(.L_x_92) ;  /* 0x0000000000049947 */ /* 0x000fea0003800000 */
[----:B------:R0:W5:Y:S02]  /*3a10*/  LDG.E.LTC128B R104, desc[UR54][R2.64+0xe4] ;  /* 0x0000e43602687981 */ /* 0x000164000c1e1920 */
.L_x_92:
[----:B------:R-:W-:Y:S05]  /*3a20*/  BSYNC B1 ;  /* 0x0000000000017941 */ /* 0x000fea0003800000 */
.L_x_91:
[----:B-----5:R-:W-:Y:S01]  /*3a30*/  FMUL R10, R104, R89 ;  /* 0x00000059680a7220 */ /* 0x020fe20000400000 */
[----:B------:R-:W-:Y:S01]  /*3a40*/  ISETP.GT.AND P2, PT, R0, 0x8, P2 ;  /* 0x000000080000780c */ /* 0x000fe20001744270 */
[----:B------:R-:W-:Y:S02]  /*3a50*/  BSSY B1, `(.L_x_93) ;  /* 0x0000005000017945 */ /* 0x000fe40003800000 */
[----:B------:R-:W-:-:S05]  /*3a60*/  FFMA R53, R53, R88, R10 ;  /* 0x0000005835357223 */ /* 0x000fca000000000a */
[----:B------:R0:W-:Y:S05]  /*3a70*/  @P1 STG.E desc[UR54][R6.64+0xe4], R53 ;  /* 0x0000e43506001986 */ /* 0x0001ea000c101936 */
[----:B------:R-:W-:Y:S05]  /*3a80*/  @!P2 BRA `(.L_x_94) ;  /* 0x000000000004a947 */ /* 0x000fea0003800000 */
[----:B------:R0:W5:Y:S02]  /*3a90*/  LDG.E.LTC128B R104, desc[UR54][R4.64+0xe0] ;  /* 0x0000e03604687981 */ /* 0x000164000c1e1920 */
.L_x_94:
[----:B------:R-:W-:Y:S05]  /*3aa0*/  BSYNC B1 ;  /* 0x0000000000017941 */ /* 0x000fea0003800000 */
.L_x_93:
        /* <DEDUP_REMOVED lines=8> */
.L_x_96:
[----:B------:R-:W-:Y:S05]  /*3b30*/  BSYNC B1 ;  /* 0x0000000000017941 */ /* 0x000fea0003800000 */
.L_x_95:
        /* <DEDUP_REMOVED lines=8> */
.L_x_98:
[----:B------:R-:W-:Y:S05]  /*3bc0*/  BSYNC B1 ;  /* 0x0000000000017941 */ /* 0x000fea0003800000 */
.L_x_97:
[----:B0----5:R-:W-:Y:S01]  /*3bd0*/  FMUL R11, R104, R89 ;  /* 0x00000059680b7220 */ /* 0x021fe20000400000 */
[----:B------:R-:W-:Y:S01]  /*3be0*/  ISETP.GT.AND P0, PT, R0, RZ, P2 ;  /* 0x000000ff0000720c */ /* 0x000fe20001704270 */
[----:B------:R-:W-:Y:S02]  /*3bf0*/  BSSY B1, `(.L_x_99) ;  /* 0x0000005000017945 */ /* 0x000fe40003800000 */
[----:B------:R-:W-:-:S05]  /*3c00*/  FFMA R11, R56, R88, R11 ;  /* 0x00000058380b7223 */ /* 0x000fca000000000b */
[----:B------:R0:W-:Y:S05]  /*3c10*/  @P3 STG.E desc[UR54][R6.64+0x100], R11 ;  /* 0x0001000b06003986 */ /* 0x0001ea000c101936 */
[----:B------:R-:W-:Y:S05]  /*3c20*/  @!P0 BRA `(.L_x_100) ;  /* 0x0000000000048947 */ /* 0x000fea0003800000 */
[----:B------:R0:W5:Y:S02]  /*3c30*/  LDG.E.LTC128B R104, desc[UR54][R2.64+0x104] ;  /* 0x0001043602687981 */ /* 0x000164000c1e1920 */
.L_x_100:
[----:B------:R-:W-:Y:S05]  /*3c40*/  BSYNC B1 ;  /* 0x0000000000017941 */ /* 0x000fea0003800000 */
.L_x_99:
[----:B-----5:R-:W-:Y:S01]  /*3c50*/  FMUL R10, R104, R89 ;  /* 0x00000059680a7220 */ /* 0x020fe20000400000 */
[----:B------:R-:W-:Y:S01]  /*3c60*/  ISETP.GT.AND P1, PT, R0, 0x8, P1 ;  /* 0x000000080000780c */ /* 0x000fe20000f24270 */
[----:B------:R-:W-:Y:S02]  /*3c70*/  BSSY B1, `(.L_x_101) ;  /* 0x0000005000017945 */ /* 0x000fe40003800000 */
[----:B------:R-:W-:-:S05]  /*3c80*/  FFMA R57, R57, R88, R10 ;  /* 0x0000005839397223 */ /* 0x000fca000000000a */
[----:B------:R0:W-:Y:S05]  /*3c90*/  @P0 STG.E desc[UR54][R6.64+0x104], R57 ;  /* 0x0001043906000986 */ /* 0x0001ea000c101936 */
[----:B------:R-:W-:Y:S05]  /*3ca0*/  @!P1 BRA `(.L_x_102) ;  /* 0x0000000000049947 */ /* 0x000fea0003800000 */
[----:B------:R0:W5:Y:S02]  /*3cb0*/  LDG.E.LTC128B R104, desc[UR54][R4.64+0x100] ;  /* 0x0001003604687981 */ /* 0x000164000c1e1920 */
.L_x_102:
[----:B------:R-:W-:Y:S05]  /*3cc0*/  BSYNC B1 ;  /* 0x0000000000017941 */ /* 0x000fea0003800000 */
.L_x_101:
        /* <DEDUP_REMOVED lines=8> */
.L_x_104:
[----:B------:R-:W-:Y:S05]  /*3d50*/  BSYNC B1 ;  /* 0x0000000000017941 */ /* 0x000fea0003800000 */
.L_x_103:
        /* <DEDUP_REMOVED lines=8> */
.L_x_106:
[----:B------:R-:W-:Y:S05]  /*3de0*/  BSYNC B1 ;  /* 0x0000000000017941 */ /* 0x000fea0003800000 */
.L_x_105:
[----:B0----5:R-:W-:Y:S01]  /*3df0*/  FMUL R11, R104, R89 ;  /* 0x00000059680b7220 */ /* 0x021fe20000400000 */
[----:B------:R-:W-:Y:S01]  /*3e00*/  ISETP.GT.AND P2, PT, R0, RZ, P1 ;  /* 0x000000ff0000720c */ /* 0x000fe20000f44270 */
[----:B------:R-:W-:Y:S02]  /*3e10*/  BSSY B1, `(.L_x_107) ;  /* 0x0000005000017945 */ /* 0x000fe40003800000 */
[----:B------:R-:W-:-:S05]  /*3e20*/  FFMA R11, R60, R88, R11 ;  /* 0x000000583c0b7223 */ /* 0x000fca000000000b */
[----:B------:R0:W-:Y:S05]  /*3e30*/  @P3 STG.E desc[UR54][R6.64+0x120], R11 ;  /* 0x0001200b06003986 */ /* 0x0001ea000c101936 */
[----:B------:R-:W-:Y:S05]  /*3e40*/  @!P2 BRA `(.L_x_108) ;  /* 0x000000000004a947 */ /* 0x000fea0003800000 */
[----:B------:R0:W5:Y:S02]  /*3e50*/  LDG.E.LTC128B R104, desc[UR54][R2.64+0x124] ;  /* 0x0001243602687981 */ /* 0x000164000c1e1920 */
.L_x_108:
[----:B------:R-:W-:Y:S05]  /*3e60*/  BSYNC B1 ;  /* 0x0000000000017941 */ /* 0x000fea0003800000 */
.L_x_107:
[----:B-----5:R-:W-:Y:S01]  /*3e70*/  FMUL R10, R104, R89 ;  /* 0x00000059680a7220 */ /* 0x020fe20000400000 */
[----:B------:R-:W-:Y:S01]  /*3e80*/  ISETP.GT.AND P0, PT, R0, 0x8, P0 ;  /* 0x000000080000780c */ /* 0x000fe20000704270 */
[----:B------:R-:W-:Y:S02]  /*3e90*/  BSSY B1, `(.L_x_109) ;  /* 0x0000005000017945 */ /* 0x000fe40003800000 */
[----:B------:R-:W-:-:S05]  /*3ea0*/  FFMA R61, R61, R88, R10 ;  /* 0x000000583d3d7223 */ /* 0x000fca000000000a */
[----:B------:R0:W-:Y:S05]  /*3eb0*/  @P2 STG.E desc[UR54][R6.64+0x124], R61 ;  /* 0x0001243d06002986 */ /* 0x0001ea000c101936 */
[----:B------:R-:W-:Y:S05]  /*3ec0*/  @!P0 BRA `(.L_x_110) ;  /* 0x0000000000048947 */ /* 0x000fea0003800000 */
[----:B------:R0:W5:Y:S02]  /*3ed0*/  LDG.E.LTC128B R104, desc[UR54][R4.64+0x120] ;  /* 0x0001203604687981 */ /* 0x000164000c1e1920 */
.L_x_110:
[----:B------:R-:W-:Y:S05]  /*3ee0*/  BSYNC B1 ;  /* 0x0000000000017941 */ /* 0x000fea0003800000 */
.L_x_109:
        /* <DEDUP_REMOVED lines=8> */
.L_x_112:
[----:B------:R-:W-:Y:S05]  /*3f70*/  BSYNC B1 ;  /* 0x0000000000017941 */ /* 0x000fea0003800000 */
.L_x_111:
        /* <DEDUP_REMOVED lines=8> */
.L_x_114:
[----:B------:R-:W-:Y:S05]  /*4000*/  BSYNC B1 ;  /* 0x0000000000017941 */ /* 0x000fea0003800000 */
.L_x_113:
[----:B0----5:R-:W-:Y:S01]  /*4010*/  FMUL R11, R104, R89 ;  /* 0x00000059680b7220 */ /* 0x021fe20000400000 */
[----:B------:R-:W-:Y:S01]  /*4020*/  ISETP.GT.AND P1, PT, R0, RZ, P0 ;  /* 0x000000ff0000720c */ /* 0x000fe20000724270 */
[----:B------:R-:W-:Y:S02]  /*4030*/  BSSY B1, `(.L_x_115) ;  /* 0x0000005000017945 */ /* 0x000fe40003800000 */
[----:B------:R-:W-:-:S05]  /*4040*/  FFMA R11, R64, R88, R11 ;  /* 0x00000058400b7223 */ /* 0x000fca000000000b */
[----:B------:R0:W-:Y:S05]  /*4050*/  @P3 STG.E desc[UR54][R6.64+0x140], R11 ;  /* 0x0001400b06003986 */ /* 0x0001ea000c101936 */
[----:B------:R-:W-:Y:S05]  /*4060*/  @!P1 BRA `(.L_x_116) ;  /* 0x0000000000049947 */ /* 0x000fea0003800000 */
[----:B------:R0:W5:Y:S02]  /*4070*/  LDG.E.LTC128B R104, desc[UR54][R2.64+0x144] ;  /* 0x0001443602687981 */ /* 0x000164000c1e1920 */
.L_x_116:
[----:B------:R-:W-:Y:S05]  /*4080*/  BSYNC B1 ;  /* 0x0000000000017941 */ /* 0x000fea0003800000 */
.L_x_115:
[----:B-----5:R-:W-:Y:S01]  /*4090*/  FMUL R10, R104, R89 ;  /* 0x00000059680a7220 */ /* 0x020fe20000400000 */
[----:B------:R-:W-:Y:S01]  /*40a0*/  ISETP.GT.AND P2, PT, R0, 0x8, P2 ;  /* 0x000000080000780c */ /* 0x000fe20001744270 */
[----:B------:R-:W-:Y:S02]  /*40b0*/  BSSY B1, `(.L_x_117) ;  /* 0x0000005000017945 */ /* 0x000fe40003800000 */
[----:B------:R-:W-:-:S05]  /*40c0*/  FFMA R65, R65, R88, R10 ;  /* 0x0000005841417223 */ /* 0x000fca000000000a */
[----:B------:R0:W-:Y:S05]  /*40d0*/  @P1 STG.E desc[UR54][R6.64+0x144], R65 ;  /* 0x0001444106001986 */ /* 0x0001ea000c101936 */
[----:B------:R-:W-:Y:S05]  /*40e0*/  @!P2 BRA `(.L_x_118) ;  /* 0x000000000004a947 */ /* 0x000fea0003800000 */
[----:B------:R0:W5:Y:S02]  /*40f0*/  LDG.E.LTC128B R104, desc[UR54][R4.64+0x140] ;  /* 0x0001403604687981 */ /* 0x000164000c1e1920 */
.L_x_118:
[----:B------:R-:W-:Y:S05]  /*4100*/  BSYNC B1 ;  /* 0x0000000000017941 */ /* 0x000fea0003800000 */
.L_x_117:
        /* <DEDUP_REMOVED lines=8> */
.L_x_120:
[----:B------:R-:W-:Y:S05]  /*4190*/  BSYNC B1 ;  /* 0x0000000000017941 */ /* 0x000fea0003800000 */
.L_x_119:
        /* <DEDUP_REMOVED lines=8> */
.L_x_122:
[----:B------:R-:W-:Y:S05]  /*4220*/  BSYNC B1 ;  /* 0x0000000000017941 */ /* 0x000fea0003800000 */
.L_x_121:
[----:B0----5:R-:W-:Y:S01]  /*4230*/  FMUL R11, R104, R89 ;  /* 0x00000059680b7220 */ /* 0x021fe20000400000 */
[----:B------:R-:W-:Y:S01]  /*4240*/  ISETP.GT.AND P0, PT, R0, RZ, P2 ;  /* 0x000000ff0000720c */ /* 0x000fe20001704270 */
[----:B------:R-:W-:Y:S02]  /*4250*/  BSSY B1, `(.L_x_123) ;  /* 0x0000005000017945 */ /* 0x000fe40003800000 */
[----:B------:R-:W-:-:S05]  /*4260*/  FFMA R11, R68, R88, R11 ;  /* 0x00000058440b7223 */ /* 0x000fca000000000b */
[----:B------:R0:W-:Y:S05]  /*4270*/  @P3 STG.E desc[UR54][R6.64+0x160], R11 ;  /* 0x0001600b06003986 */ /* 0x0001ea000c101936 */
[----:B------:R-:W-:Y:S05]  /*4280*/  @!P0 BRA `(.L_x_124) ;  /* 0x0000000000048947 */ /* 0x000fea0003800000 */
[----:B------:R0:W5:Y:S02]  /*4290*/  LDG.E.LTC128B R104, desc[UR54][R2.64+0x164] ;  /* 0x0001643602687981 */ /* 0x000164000c1e1920 */
.L_x_124:
[----:B------:R-:W-:Y:S05]  /*42a0*/  BSYNC B1 ;  /* 0x0000000000017941 */ /* 0x000fea0003800000 */
.L_x_123:
[----:B-----5:R-:W-:Y:S01]  /*42b0*/  FMUL R10, R104, R89 ;  /* 0x00000059680a7220 */ /* 0x020fe20000400000 */
[----:B------:R-:W-:Y:S01]  /*42c0*/  ISETP.GT.AND P1, PT, R0, 0x8, P1 ;  /* 0x000000080000780c */ /* 0x000fe20000f24270 */
[----:B------:R-:W-:Y:S02]  /*42d0*/  BSSY B1, `(.L_x_125) ;  /* 0x0000005000017945 */ /* 0x000fe40003800000 */
[----:B------:R-:W-:-:S05]  /*42e0*/  FFMA R69, R69, R88, R10 ;  /* 0x0000005845457223 */ /* 0x000fca000000000a */
[----:B------:R0:W-:Y:S05]  /*42f0*/  @P0 STG.E desc[UR54][R6.64+0x164], R69 ;  /* 0x0001644506000986 */ /* 0x0001ea000c101936 */
[----:B------:R-:W-:Y:S05]  /*4300*/  @!P1 BRA `(.L_x_126) ;  /* 0x0000000000049947 */ /* 0x000fea0003800000 */
[----:B------:R0:W5:Y:S02]  /*4310*/  LDG.E.LTC128B R104, desc[UR54][R4.64+0x160] ;  /* 0x0001603604687981 */ /* 0x000164000c1e1920 */
.L_x_126:
[----:B------:R-:W-:Y:S05]  /*4320*/  BSYNC B1 ;  /* 0x0000000000017941 */ /* 0x000fea0003800000 */
.L_x_125:
        /* <DEDUP_REMOVED lines=8> */
.L_x_128:
[----:B------:R-:W-:Y:S05]  /*43b0*/  BSYNC B1 ;  /* 0x0000000000017941 */ /* 0x000fea0003800000 */
.L_x_127:
        /* <DEDUP_REMOVED lines=8> */
.L_x_130:
[----:B------:R-:W-:Y:S05]  /*4440*/  BSYNC B1 ;  /* 0x0000000000017941 */ /* 0x000fea0003800000 */
.L_x_129:
[----:B0----5:R-:W-:Y:S01]  /*4450*/  FMUL R11, R104, R89 ;  /* 0x00000059680b7220 */ /* 0x021fe20000400000 */
[----:B------:R-:W-:Y:S01]  /*4460*/  ISETP.GT.AND P2, PT, R0, RZ, P1 ;  /* 0x000000ff0000720c */ /* 0x000fe20000f44270 */
[----:B------:R-:W-:Y:S02]  /*4470*/  BSSY B1, `(.L_x_131) ;  /* 0x0000005000017945 */ /* 0x000fe40003800000 */
[----:B------:R-:W-:-:S05]  /*4480*/  FFMA R11, R72, R88, R11 ;  /* 0x00000058480b7223 */ /* 0x000fca000000000b */
[----:B------:R0:W-:Y:S05]  /*4490*/  @P3 STG.E desc[UR54][R6.64+0x180], R11 ;  /* 0x0001800b06003986 */ /* 0x0001ea000c101936 */
[----:B------:R-:W-:Y:S05]  /*44a0*/  @!P2 BRA `(.L_x_132) ;  /* 0x000000000004a947 */ /* 0x000fea0003800000 */
[----:B------:R0:W5:Y:S02]  /*44b0*/  LDG.E.LTC128B R104, desc[UR54][R2.64+0x184] ;  /* 0x0001843602687981 */ /* 0x000164000c1e1920 */
.L_x_132:
[----:B------:R-:W-:Y:S05]  /*44c0*/  BSYNC B1 ;  /* 0x0000000000017941 */ /* 0x000fea0003800000 */
.L_x_131:
[----:B-----5:R-:W-:Y:S01]  /*44d0*/  FMUL R10, R104, R89 ;  /* 0x00000059680a7220 */ /* 0x020fe20000400000 */
[----:B------:R-:W-:Y:S01]  /*44e0*/  ISETP.GT.AND P0, PT, R0, 0x8, P0 ;  /* 0x000000080000780c */ /* 0x000fe20000704270 */
[----:B------:R-:W-:Y:S02]  /*44f0*/  BSSY B1, `(.L_x_133) ;  /* 0x0000005000017945 */ /* 0x000fe40003800000 */
[----:B------:R-:W-:-:S05]  /*4500*/  FFMA R73, R73, R88, R10 ;  /* 0x0000005849497223 */ /* 0x000fca000000000a */
[----:B------:R0:W-:Y:S05]  /*4510*/  @P2 STG.E desc[UR54][R6.64+0x184], R73 ;  /* 0x0001844906002986 */ /* 0x0001ea000c101936 */
[----:B------:R-:W-:Y:S05]  /*4520*/  @!P0 BRA `(.L_x_134) ;  /* 0x0000000000048947 */ /* 0x000fea0003800000 */
[----:B------:R0:W5:Y:S02]  /*4530*/  LDG.E.LTC128B R104, desc[UR54][R4.64+0x180] ;  /* 0x0001803604687981 */ /* 0x000164000c1e1920 */
.L_x_134:
[----:B------:R-:W-:Y:S05]  /*4540*/  BSYNC B1 ;  /* 0x0000000000017941 */ /* 0x000fea0003800000 */
.L_x_133:
        /* <DEDUP_REMOVED lines=8> */
.L_x_136:
[----:B------:R-:W-:Y:S05]  /*45d0*/  BSYNC B1 ;  /* 0x0000000000017941 */ /* 0x000fea0003800000 */
.L_x_135:
        /* <DEDUP_REMOVED lines=8> */
.L_x_138:
[----:B------:R-:W-:Y:S05]  /*4660*/  BSYNC B1 ;  /* 0x0000000000017941 */ /* 0x000fea0003800000 */
.L_x_137:
[----:B0----5:R-:W-:Y:S01]  /*4670*/  FMUL R11, R104, R89 ;  /* 0x00000059680b7220 */ /* 0x021fe20000400000 */
[----:B------:R-:W-:Y:S01]  /*4680*/  ISETP.GT.AND P1, PT, R0, RZ, P0 ;  /* 0x000000ff0000720c */ /* 0x000fe20000724270 */
[----:B------:R-:W-:Y:S02]  /*4690*/  BSSY B1, `(.L_x_139) ;  /* 0x0000005000017945 */ /* 0x000fe40003800000 */
[----:B------:R-:W-:-:S05]  /*46a0*/  FFMA R11, R76, R88, R11 ;  /* 0x000000584c0b7223 */ /* 0x000fca000000000b */
[----:B------:R0:W-:Y:S05]  /*46b0*/  @P3 STG.E desc[UR54][R6.64+0x1a0], R11 ;  /* 0x0001a00b06003986 */ /* 0x0001ea000c101936 */
[----:B------:R-:W-:Y:S05]  /*46c0*/  @!P1 BRA `(.L_x_140) ;  /* 0x0000000000049947 */ /* 0x000fea0003800000 */
[----:B------:R0:W5:Y:S02]  /*46d0*/  LDG.E.LTC128B R104, desc[UR54][R2.64+0x1a4] ;  /* 0x0001a43602687981 */ /* 0x000164000c1e1920 */
.L_x_140:
[----:B------:R-:W-:Y:S05]  /*46e0*/  BSYNC B1 ;  /* 0x0000000000017941 */ /* 0x000fea0003800000 */
.L_x_139:
[----:B-----5:R-:W-:Y:S01]  /*46f0*/  FMUL R10, R104, R89 ;  /* 0x00000059680a7220 */ /* 0x020fe20000400000 */
[----:B------:R-:W-:Y:S01]  /*4700*/  ISETP.GT.AND P2, PT, R0, 0x8, P2 ;  /* 0x000000080000780c */ /* 0x000fe20001744270 */
[----:B------:R-:W-:Y:S02]  /*4710*/  BSSY B1, `(.L_x_141) ;  /* 0x0000005000017945 */ /* 0x000fe40003800000 */
[----:B------:R-:W-:-:S05]  /*4720*/  FFMA R77, R77, R88, R10 ;  /* 0x000000584d4d7223 */ /* 0x000fca000000000a */
[----:B------:R0:W-:Y:S05]  /*4730*/  @P1 STG.E desc[UR54][R6.64+0x1a4], R77 ;  /* 0x0001a44d06001986 */ /* 0x0001ea000c101936 */
[----:B------:R-:W-:Y:S05]  /*4740*/  @!P2 BRA `(.L_x_142) ;  /* 0x000000000004a947 */ /* 0x000fea0003800000 */
[----:B------:R0:W5:Y:S02]  /*4750*/  LDG.E.LTC128B R104, desc[UR54][R4.64+0x1a0] ;  /* 0x0001a03604687981 */ /* 0x000164000c1e1920 */
.L_x_142:
[----:B------:R-:W-:Y:S05]  /*4760*/  BSYNC B1 ;  /* 0x0000000000017941 */ /* 0x000fea0003800000 */
.L_x_141:
        /* <DEDUP_REMOVED lines=8> */
.L_x_144:
[----:B------:R-:W-:Y:S05]  /*47f0*/  BSYNC B1 ;  /* 0x0000000000017941 */ /* 0x000fea0003800000 */
.L_x_143:
        /* <DEDUP_REMOVED lines=8> */
.L_x_146:
[----:B------:R-:W-:Y:S05]  /*4880*/  BSYNC B1 ;  /* 0x0000000000017941 */ /* 0x000fea0003800000 */
.L_x_145:
[----:B0----5:R-:W-:Y:S01]  /*4890*/  FMUL R11, R104, R89 ;  /* 0x00000059680b7220 */ /* 0x021fe20000400000 */
[----:B------:R-:W-:Y:S01]  /*48a0*/  ISETP.GT.AND P0, PT, R0, RZ, P2 ;  /* 0x000000ff0000720c */ /* 0x000fe20001704270 */
[----:B------:R-:W-:Y:S02]  /*48b0*/  BSSY B1, `(.L_x_147) ;  /* 0x0000005000017945 */ /* 0x000fe40003800000 */
[----:B------:R-:W-:-:S05]  /*48c0*/  FFMA R11, R80, R88, R11 ;  /* 0x00000058500b7223 */ /* 0x000fca000000000b */
[----:B------:R0:W-:Y:S05]  /*48d0*/  @P3 STG.E desc[UR54][R6.64+0x1c0], R11 ;  /* 0x0001c00b06003986 */ /* 0x0001ea000c101936 */
[----:B------:R-:W-:Y:S05]  /*48e0*/  @!P0 BRA `(.L_x_148) ;  /* 0x0000000000048947 */ /* 0x000fea0003800000 */
[----:B------:R0:W5:Y:S02]  /*48f0*/  LDG.E.LTC128B R104, desc[UR54][R2.64+0x1c4] ;  /* 0x0001c43602687981 */ /* 0x000164000c1e1920 */
.L_x_148:
[----:B------:R-:W-:Y:S05]  /*4900*/  BSYNC B1 ;  /* 0x0000000000017941 */ /* 0x000fea0003800000 */
.L_x_147:
[----:B-----5:R-:W-:Y:S01]  /*4910*/  FMUL R10, R104, R89 ;  /* 0x00000059680a7220 */ /* 0x020fe20000400000 */
[----:B------:R-:W-:Y:S01]  /*4920*/  ISETP.GT.AND P1, PT, R0, 0x8, P1 ;  /* 0x000000080000780c */ /* 0x000fe20000f24270 */
[----:B------:R-:W-:Y:S02]  /*4930*/  BSSY B1, `(.L_x_149) ;  /* 0x0000005000017945 */ /* 0x000fe40003800000 */
[----:B------:R-:W-:-:S05]  /*4940*/  FFMA R81, R81, R88, R10 ;  /* 0x0000005851517223 */ /* 0x000fca000000000a */
[----:B------:R0:W-:Y:S05]  /*4950*/  @P0 STG.E desc[UR54][R6.64+0x1c4], R81 ;  /* 0x0001c45106000986 */ /* 0x0001ea000c101936 */
[----:B------:R-:W-:Y:S05]  /*4960*/  @!P1 BRA `(.L_x_150) ;  /* 0x0000000000049947 */ /* 0x000fea0003800000 */
[----:B------:R0:W5:Y:S02]  /*4970*/  LDG.E.LTC128B R104, desc[UR54][R4.64+0x1c0] ;  /* 0x0001c03604687981 */ /* 0x000164000c1e1920 */
.L_x_150:
[----:B------:R-:W-:Y:S05]  /*4980*/  BSYNC B1 ;  /* 0x0000000000017941 */ /* 0x000fea0003800000 */
.L_x_149:
        /* <DEDUP_REMOVED lines=8> */
.L_x_152:
[----:B------:R-:W-:Y:S05]  /*4a10*/  BSYNC B1 ;  /* 0x0000000000017941 */ /* 0x000fea0003800000 */
.L_x_151:
        /* <DEDUP_REMOVED lines=8> */
.L_x_154:
[----:B------:R-:W-:Y:S05]  /*4aa0*/  BSYNC B1 ;  /* 0x0000000000017941 */ /* 0x000fea0003800000 */
.L_x_153:
[----:B0----5:R-:W-:Y:S01]  /*4ab0*/  FMUL R11, R104, R89 ;  /* 0x00000059680b7220 */ /* 0x021fe20000400000 */
[----:B------:R-:W-:Y:S01]  /*4ac0*/  ISETP.GT.AND P2, PT, R0, RZ, P1 ;  /* 0x000000ff0000720c */ /* 0x000fe20000f44270 */
[----:B------:R-:W-:Y:S02]  /*4ad0*/  BSSY B1, `(.L_x_155) ;  /* 0x0000005000017945 */ /* 0x000fe40003800000 */
[----:B------:R-:W-:-:S05]  /*4ae0*/  FFMA R11, R84, R88, R11 ;  /* 0x00000058540b7223 */ /* 0x000fca000000000b */
[----:B------:R0:W-:Y:S05]  /*4af0*/  @P3 STG.E desc[UR54][R6.64+0x1e0], R11 ;  /* 0x0001e00b06003986 */ /* 0x0001ea000c101936 */
[----:B------:R-:W-:Y:S05]  /*4b00*/  @!P2 BRA `(.L_x_156) ;  /* 0x000000000004a947 */ /* 0x000fea0003800000 */
[----:B------:R0:W5:Y:S02]  /*4b10*/  LDG.E.LTC128B R104, desc[UR54][R2.64+0x1e4] ;  /* 0x0001e43602687981 */ /* 0x000164000c1e1920 */
.L_x_156:
[----:B------:R-:W-:Y:S05]  /*4b20*/  BSYNC B1 ;  /* 0x0000000000017941 */ /* 0x000fea0003800000 */
.L_x_155:
[----:B01--45:R-:W-:Y:S01]  /*4b30*/  FMUL R2, R104, R89 ;  /* 0x0000005968027220 */ /* 0x033fe20000400000 */
[----:B------:R-:W-:Y:S01]  /*4b40*/  ISETP.GT.AND P0, PT, R0, 0x8, P0 ;  /* 0x000000080000780c */ /* 0x000fe20000704270 */
[----:B------:R-:W-:Y:S02]  /*4b50*/  BSSY B1, `(.L_x_157) ;  /* 0x0000005000017945 */ /* 0x000fe40003800000 */
[----:B------:R-:W-:-:S05]  /*4b60*/  FFMA R85, R85, R88, R2 ;  /* 0x0000005855557223 */ /* 0x000fca0000000002 */
[----:B------:R0:W-:Y:S05]  /*4b70*/  @P2 STG.E desc[UR54][R6.64+0x1e4], R85 ;  /* 0x0001e45506002986 */ /* 0x0001ea000c101936 */
[----:B------:R-:W-:Y:S05]  /*4b80*/  @!P0 BRA `(.L_x_158) ;  /* 0x0000000000048947 */ /* 0x000fea0003800000 */
[----:B------:R1:W5:Y:S02]  /*4b90*/  LDG.E.LTC128B R104, desc[UR54][R4.64+0x1e0] ;  /* 0x0001e03604687981 */ /* 0x000364000c1e1920 */
.L_x_158:
[----:B------:R-:W-:Y:S05]  /*4ba0*/  BSYNC B1 ;  /* 0x0000000000017941 */ /* 0x000fea0003800000 */
.L_x_157:
[----:B-----5:R-:W-:Y:S01]  /*4bb0*/  FMUL R3, R104, R89 ;  /* 0x0000005968037220 */ /* 0x020fe20000400000 */
[----:B------:R-:W-:Y:S01]  /*4bc0*/  @P0 IMAD.MOV.U32 R2, RZ, RZ, R8 ;  /* 0x000000ffff020224 */ /* 0x000fe200078e0008 */
[----:B------:R-:W-:Y:S01]  /*4bd0*/  ISETP.GT.AND P1, PT, R0, 0x8, P1 ;  /* 0x000000080000780c */ /* 0x000fe20000f24270 */
[----:B------:R-:W-:Y:S01]  /*4be0*/  BSSY B1, `(.L_x_159) ;  /* 0x0000006000017945 */ /* 0x000fe20003800000 */
[----:B0-2---:R-:W-:Y:S01]  /*4bf0*/  FFMA R7, R86, R88, R3 ;  /* 0x0000005856077223 */ /* 0x005fe20000000003 */
[----:B------:R-:W-:-:S05]  /*4c00*/  @P0 IMAD.MOV.U32 R3, RZ, RZ, R9 ;  /* 0x000000ffff030224 */ /* 0x000fca00078e0009 */
[----:B------:R0:W-:Y:S05]  /*4c10*/  @P0 STG.E desc[UR54][R2.64+0x1e0], R7 ;  /* 0x0001e00702000986 */ /* 0x0001ea000c101936 */
[----:B------:R-:W-:Y:S05]  /*4c20*/  @!P1 BRA `(.L_x_160) ;  /* 0x0000000000049947 */ /* 0x000fea0003800000 */
[----:B------:R2:W5:Y:S02]  /*4c30*/  LDG.E.LTC128B R104, desc[UR54][R4.64+0x1e4] ;  /* 0x0001e43604687981 */ /* 0x000564000c1e1920 */
.L_x_160:
[----:B------:R-:W-:Y:S05]  /*4c40*/  BSYNC B1 ;  /* 0x0000000000017941 */ /* 0x000fea0003800000 */
.L_x_159:
[----:B-----5:R-:W-:-:S04]  /*4c50*/  FMUL R104, R104, R89 ;  /* 0x0000005968687220 */ /* 0x020fc80000400000 */
[----:B------:R-:W-:Y:S01]  /*4c60*/  FFMA R87, R87, R88, R104 ;  /* 0x0000005857577223 */ /* 0x000fe20000000068 */
[----:B------:R-:W-:Y:S06]  /*4c70*/  @!P1 BRA `(.L_x_161) ;  /* 0x0000000c00a09947 */ /* 0x000fec0003800000 */
[----:B------:R4:W-:Y:S01]  /*4c80*/  STG.E desc[UR54][R8.64+0x1e4], R87 ;  /* 0x0001e45708007986 */ /* 0x0009e2000c101936 */
[----:B------:R-:W-:Y:S05]  /*4c90*/  BRA `(.L_x_161) ;  /* 0x0000000c00987947 */ /* 0x000fea0003800000 */
.L_x_36:
[----:B------:R-:W-:Y:S01]  /*4ca0*/  ULDC.64 UR4, c[0x0][0x5c0] ;  /* 0x0001700000047ab9 */ /* 0x000fe20000000a00 */
[----:B------:R-:W-:Y:S01]  /*4cb0*/  ISETP.GT.AND P5, PT, R18, 0x1, PT ;  /* 0x000000011200780c */ /* 0x000fe20003fa4270 */
[-C--:B------:R-:W-:Y:S01]  /*4cc0*/  FMUL R25, R25, R88.reuse ;  /* 0x0000005819197220 */ /* 0x080fe20000400000 */
[----:B------:R-:W-:Y:S01]  /*4cd0*/  LEA R2, P1, R102, UR4, 0x2 ;  /* 0x0000000466027c11 */ /* 0x000fe2000f8210ff */
[-C--:B------:R-:W-:Y:S01]  /*4ce0*/  FMUL R9, R26, R88.reuse ;  /* 0x000000581a097220 */ /* 0x080fe20000400000 */
[----:B------:R-:W-:Y:S01]  /*4cf0*/  ISETP.GT.AND P3, PT, R0, RZ, P5 ;  /* 0x000000ff0000720c */ /* 0x000fe20002f64270 */
[-C--:B------:R-:W-:Y:S01]  /*4d00*/  FMUL R27, R27, R88.reuse ;  /* 0x000000581b1b7220 */ /* 0x080fe20000400000 */
[----:B------:R-:W-:Y:S01]  /*4d10*/  LEA.HI.X R3, R102, UR5, R7, 0x2, P1 ;  /* 0x0000000566037c11 */ /* 0x000fe200088f1407 */
[-C--:B------:R-:W-:Y:S01]  /*4d20*/  FMUL R7, R24, R88.reuse ;  /* 0x0000005818077220 */ /* 0x080fe20000400000 */
[C---:B------:R-:W-:Y:S01]  /*4d30*/  ISETP.GT.AND P0, PT, R0.reuse, 0x8, P0 ;  /* 0x000000080000780c */ /* 0x040fe20000704270 */
[-C--:B------:R-:W-:Y:S01]  /*4d40*/  FMUL R29, R29, R88.reuse ;  /* 0x000000581d1d7220 */ /* 0x080fe20000400000 */
[----:B------:R-:W-:Y:S01]  /*4d50*/  ISETP.GT.AND P5, PT, R0, 0x8, P5 ;  /* 0x000000080000780c */ /* 0x000fe20002fa4270 */
[-C--:B------:R-:W-:Y:S01]  /*4d60*/  FMUL R11, R30, R88.reuse ;  /* 0x000000581e0b7220 */ /* 0x080fe20000400000 */
[----:B------:R0:W-:Y:S01]  /*4d70*/  @P2 STG.E desc[UR54][R2.64], R7 ;  /* 0x0000000702002986 */ /* 0x0001e2000c101936 */
[C---:B------:R-:W-:Y:S01]  /*4d80*/  ISETP.GT.AND P2, PT, R18.reuse, 0x8, PT ;  /* 0x000000081200780c */ /* 0x040fe20003f44270 */
[-C--:B------:R-:W-:Y:S01]  /*4d90*/  FMUL R31, R31, R88.reuse ;  /* 0x000000581f1f7220 */ /* 0x080fe20000400000 */
[----:B------:R-:W-:Y:S01]  /*4da0*/  SHF.L.U64.HI R5, R95, 0x2, R94 ;  /* 0x000000025f057819 */ /* 0x000fe2000001025e */
[----:B------:R-:W-:Y:S01]  /*4db0*/  FMUL R33, R33, R88 ;  /* 0x0000005821217220 */ /* 0x000fe20000400000 */
[----:B------:R-:W-:Y:S01]  /*4dc0*/  LEA R4, P6, R95, R2, 0x2 ;  /* 0x000000025f047211 */ /* 0x000fe200078c10ff */
[----:B------:R-:W-:Y:S01]  /*4dd0*/  @P3 STG.E desc[UR54][R2.64+0x4], R25 ;  /* 0x0000041902003986 */ /* 0x000fe2000c101936 */
[----:B------:R-:W-:Y:S01]  /*4de0*/  ISETP.GT.AND P1, PT, R18, 0x9, PT ;  /* 0x000000091200780c */ /* 0x000fe20003f24270 */
[-C--:B------:R-:W-:Y:S01]  /*4df0*/  FMUL R35, R35, R88.reuse ;  /* 0x0000005823237220 */ /* 0x080fe20000400000 */
[C---:B------:R-:W-:Y:S01]  /*4e00*/  ISETP.GT.AND P4, PT, R0.reuse, RZ, P2 ;  /* 0x000000ff0000720c */ /* 0x040fe20001784270 */
[----:B------:R-:W-:Y:S01]  /*4e10*/  IMAD.X R5, R5, 0x1, R3, P6 ;  /* 0x0000000105057824 */ /* 0x000fe200030e0603 */
[----:B------:R-:W-:Y:S01]  /*4e20*/  ISETP.GT.AND P3, PT, R0, RZ, P1 ;  /* 0x000000ff0000720c */ /* 0x000fe20000f64270 */
[-C--:B0-----:R-:W-:Y:S01]  /*4e30*/  FMUL R7, R28, R88.reuse ;  /* 0x000000581c077220 */ /* 0x081fe20000400000 */
[C---:B------:R-:W-:Y:S01]  /*4e40*/  ISETP.GT.AND P2, PT, R0.reuse, 0x8, P2 ;  /* 0x000000080000780c */ /* 0x040fe20001744270 */
[-C--:B------:R-:W-:Y:S01]  /*4e50*/  FMUL R37, R37, R88.reuse ;  /* 0x0000005825257220 */ /* 0x080fe20000400000 */
[----:B------:R-:W-:Y:S01]  /*4e60*/  ISETP.GT.AND P1, PT, R0, 0x8, P1 ;  /* 0x000000080000780c */ /* 0x000fe20000f24270 */
[----:B------:R0:W-:Y:S01]  /*4e70*/  @P0 STG.E desc[UR54][R4.64], R9 ;  /* 0x0000000904000986 */ /* 0x0001e2000c101936 */
[C---:B------:R-:W-:Y:S01]  /*4e80*/  ISETP.GT.AND P0, PT, R18.reuse, 0x10, PT ;  /* 0x000000101200780c */ /* 0x040fe20003f04270 */
[-C--:B------:R-:W-:Y:S01]  /*4e90*/  FMUL R39, R39, R88.reuse ;  /* 0x0000005827277220 */ /* 0x080fe20000400000 */
[-C--:B------:R-:W-:Y:S01]  /*4ea0*/  FMUL R41, R41, R88.reuse ;  /* 0x0000005829297220 */ /* 0x080fe20000400000 */
[----:B------:R-:W-:Y:S01]  /*4eb0*/  @P5 STG.E desc[UR54][R4.64+0x4], R27 ;  /* 0x0000041b04005986 */ /* 0x000fe2000c101936 */
[----:B------:R-:W-:Y:S01]  /*4ec0*/  ISETP.GT.AND P5, PT, R18, 0x11, PT ;  /* 0x000000111200780c */ /* 0x000fe20003fa4270 */
[-C--:B------:R-:W-:Y:S01]  /*4ed0*/  FMUL R43, R43, R88.reuse ;  /* 0x000000582b2b7220 */ /* 0x080fe20000400000 */
[-C--:B------:R-:W-:Y:S01]  /*4ee0*/  FMUL R45, R45, R88.reuse ;  /* 0x000000582d2d7220 */ /* 0x080fe20000400000 */
[----:B------:R1:W-:Y:S01]  /*4ef0*/  @P4 STG.E desc[UR54][R2.64+0x20], R7 ;  /* 0x0000200702004986 */ /* 0x0003e2000c101936 */
[C---:B------:R-:W-:Y:S01]  /*4f00*/  ISETP.GT.AND P4, PT, R0.reuse, RZ, P0 ;  /* 0x000000ff0000720c */ /* 0x040fe20000784270 */
[-C--:B------:R-:W-:Y:S01]  /*4f10*/  FMUL R47, R47, R88.reuse ;  /* 0x000000582f2f7220 */ /* 0x080fe20000400000 */
[-C--:B------:R-:W-:Y:S01]  /*4f20*/  FMUL R49, R49, R88.reuse ;  /* 0x0000005831317220 */ /* 0x080fe20000400000 */
[----:B------:R-:W-:Y:S01]  /*4f30*/  @P3 STG.E desc[UR54][R2.64+0x24], R29 ;  /* 0x0000241d02003986 */ /* 0x000fe2000c101936 */
[----:B------:R-:W-:Y:S01]  /*4f40*/  ISETP.GT.AND P3, PT, R0, RZ, P5 ;  /* 0x000000ff0000720c */ /* 0x000fe20002f64270 */
[-C--:B0-----:R-:W-:Y:S01]  /*4f50*/  FMUL R9, R32, R88.reuse ;  /* 0x0000005820097220 */ /* 0x081fe20000400000 */
[-C--:B------:R-:W-:Y:S01]  /*4f60*/  FMUL R51, R51, R88.reuse ;  /* 0x0000005833337220 */ /* 0x080fe20000400000 */
[----:B------:R0:W-:Y:S01]  /*4f70*/  @P2 STG.E desc[UR54][R4.64+0x20], R11 ;  /* 0x0000200b04002986 */ /* 0x0001e2000c101936 */
[----:B------:R-:W-:Y:S01]  /*4f80*/  ISETP.GT.AND P2, PT, R0, 0x8, P5 ;  /* 0x000000080000780c */ /* 0x000fe20002f44270 */
[-C--:B------:R-:W-:Y:S01]  /*4f90*/  FMUL R53, R53, R88.reuse ;  /* 0x0000005835357220 */ /* 0x080fe20000400000 */
[----:B------:R-:W-:Y:S01]  /*4fa0*/  ISETP.GT.AND P5, PT, R18, 0x18, PT ;  /* 0x000000181200780c */ /* 0x000fe20003fa4270 */
[----:B------:R-:W-:Y:S01]  /*4fb0*/  @P1 STG.E desc[UR54][R4.64+0x24], R31 ;  /* 0x0000241f04001986 */ /* 0x000fe2000c101936 */
[----:B------:R-:W-:Y:S01]  /*4fc0*/  ISETP.GT.AND P1, PT, R0, 0x8, P0 ;  /* 0x000000080000780c */ /* 0x000fe20000724270 */
[-C--:B-1----:R-:W-:Y:S01]  /*4fd0*/  FMUL R7, R34, R88.reuse ;  /* 0x0000005822077220 */ /* 0x082fe20000400000 */
[----:B------:R-:W-:Y:S01]  /*4fe0*/  ISETP.GT.AND P0, PT, R18, 0x19, PT ;  /* 0x000000191200780c */ /* 0x000fe20003f04270 */
[----:B------:R1:W-:Y:S01]  /*4ff0*/  @P4 STG.E desc[UR54][R2.64+0x40], R9 ;  /* 0x0000400902004986 */ /* 0x0003e2000c101936 */
[C---:B------:R-:W-:Y:S01]  /*5000*/  ISETP.GT.AND P4, PT, R0.reuse, RZ, P5 ;  /* 0x000000ff0000720c */ /* 0x040fe20002f84270 */
[-C--:B------:R-:W-:Y:S01]  /*5010*/  FMUL R55, R55, R88.reuse ;  /* 0x0000005837377220 */ /* 0x080fe20000400000 */
[-C--:B------:R-:W-:Y:S01]  /*5020*/  FMUL R57, R57, R88.reuse ;  /* 0x0000005839397220 */ /* 0x080fe20000400000 */
[----:B------:R-:W-:Y:S01]  /*5030*/  @P3 STG.E desc[UR54][R2.64+0x44], R33 ;  /* 0x0000442102003986 */ /* 0x000fe2000c101936 */
[----:B------:R-:W-:Y:S01]  /*5040*/  ISETP.GT.AND P3, PT, R0, RZ, P0 ;  /* 0x000000ff0000720c */ /* 0x000fe20000764270 */
[-C--:B0-----:R-:W-:Y:S01]  /*5050*/  FMUL R11, R38, R88.reuse ;  /* 0x00000058260b7220 */ /* 0x081fe20000400000 */
[----:B------:R-:W-:Y:S01]  /*5060*/  ISETP.GT.AND P0, PT, R0, 0x8, P0 ;  /* 0x000000080000780c */ /* 0x000fe20000704270 */
[-C--:B------:R-:W-:Y:S01]  /*5070*/  FMUL R59, R59, R88.reuse ;  /* 0x000000583b3b7220 */ /* 0x080fe20000400000 */
[-C--:B------:R-:W-:Y:S01]  /*5080*/  FMUL R61, R61, R88.reuse ;  /* 0x000000583d3d7220 */ /* 0x080fe20000400000 */
[----:B------:R0:W-:Y:S01]  /*5090*/  @P1 STG.E desc[UR54][R4.64+0x40], R7 ;  /* 0x0000400704001986 */ /* 0x0001e2000c101936 */
[----:B------:R-:W-:Y:S01]  /*50a0*/  ISETP.GT.AND P1, PT, R18, 0x20, PT ;  /* 0x000000201200780c */ /* 0x000fe20003f24270 */
[-C--:B-1----:R-:W-:Y:S01]  /*50b0*/  FMUL R9, R36, R88.reuse ;  /* 0x0000005824097220 */ /* 0x082fe20000400000 */
[-C--:B------:R-:W-:Y:S01]  /*50c0*/  FMUL R63, R63, R88.reuse ;  /* 0x000000583f3f7220 */ /* 0x080fe20000400000 */
[----:B------:R-:W-:Y:S01]  /*50d0*/  @P2 STG.E desc[UR54][R4.64+0x44], R35 ;  /* 0x0000442304002986 */ /* 0x000fe2000c101936 */
[----:B------:R-:W-:Y:S01]  /*50e0*/  ISETP.GT.AND P2, PT, R0, 0x8, P5 ;  /* 0x000000080000780c */ /* 0x000fe20002f44270 */
[-C--:B------:R-:W-:Y:S01]  /*50f0*/  FMUL R65, R65, R88.reuse ;  /* 0x0000005841417220 */ /* 0x080fe20000400000 */
[----:B------:R-:W-:Y:S01]  /*5100*/  ISETP.GT.AND P5, PT, R18, 0x21, PT ;  /* 0x000000211200780c */ /* 0x000fe20003fa4270 */
[----:B------:R1:W-:Y:S01]  /*5110*/  @P4 STG.E desc[UR54][R2.64+0x60], R9 ;  /* 0x0000600902004986 */ /* 0x0003e2000c101936 */
[C---:B------:R-:W-:Y:S01]  /*5120*/  ISETP.GT.AND P4, PT, R0.reuse, RZ, P1 ;  /* 0x000000ff0000720c */ /* 0x040fe20000f84270 */
[-C--:B------:R-:W-:Y:S01]  /*5130*/  FMUL R67, R67, R88.reuse ;  /* 0x0000005843437220 */ /* 0x080fe20000400000 */
[C---:B------:R-:W-:Y:S01]  /*5140*/  ISETP.GT.AND P1, PT, R0.reuse, 0x8, P1 ;  /* 0x000000080000780c */ /* 0x040fe20000f24270 */
[----:B------:R-:W-:Y:S01]  /*5150*/  @P3 STG.E desc[UR54][R2.64+0x64], R37 ;  /* 0x0000642502003986 */ /* 0x000fe2000c101936 */
[----:B------:R-:W-:Y:S01]  /*5160*/  ISETP.GT.AND P3, PT, R0, RZ, P5 ;  /* 0x000000ff0000720c */ /* 0x000fe20002f64270 */
[-C--:B0-----:R-:W-:Y:S01]  /*5170*/  FMUL R7, R40, R88.reuse ;  /* 0x0000005828077220 */ /* 0x081fe20000400000 */
[-C--:B------:R-:W-:Y:S01]  /*5180*/  FMUL R69, R69, R88.reuse ;  /* 0x0000005845457220 */ /* 0x080fe20000400000 */
[-C--:B------:R-:W-:Y:S01]  /*5190*/  FMUL R71, R71, R88.reuse ;  /* 0x0000005847477220 */ /* 0x080fe20000400000 */
[-C--:B------:R-:W-:Y:S01]  /*51a0*/  FMUL R73, R73, R88.reuse ;  /* 0x0000005849497220 */ /* 0x080fe20000400000 */
[----:B------:R0:W-:Y:S01]  /*51b0*/  @P2 STG.E desc[UR54][R4.64+0x60], R11 ;  /* 0x0000600b04002986 */ /* 0x0001e2000c101936 */
[----:B------:R-:W-:Y:S01]  /*51c0*/  ISETP.GT.AND P2, PT, R0, 0x8, P5 ;  /* 0x000000080000780c */ /* 0x000fe20002f44270 */
[-C--:B-1----:R-:W-:Y:S01]  /*51d0*/  FMUL R9, R42, R88.reuse ;  /* 0x000000582a097220 */ /* 0x082fe20000400000 */
[C---:B------:R-:W-:Y:S01]  /*51e0*/  ISETP.GT.AND P5, PT, R18.reuse, 0x28, PT ;  /* 0x000000281200780c */ /* 0x040fe20003fa4270 */
        /* <DEDUP_REMOVED lines=12> */
[----:B------:R0:W-:Y:S01]  /*52b0*/  @P1 STG.E desc[UR54][R4.64+0x80], R9 ;  /* 0x0000800904001986 */ /* 0x0001e2000c101936 */
[----:B------:R-:W-:Y:S01]  /*52c0*/  ISETP.GT.AND P1, PT, R18, 0x30, PT ;  /* 0x000000301200780c */ /* 0x000fe20003f24270 */
[-C--:B------:R-:W-:Y:S01]  /*52d0*/  FMUL R83, R83, R88.reuse ;  /* 0x0000005853537220 */ /* 0x080fe20000400000 */
[-C--:B------:R-:W-:Y:S01]  /*52e0*/  FMUL R85, R85, R88.reuse ;  /* 0x0000005855557220 */ /* 0x080fe20000400000 */
[----:B------:R-:W-:Y:S01]  /*52f0*/  @P2 STG.E desc[UR54][R4.64+0x84], R43 ;  /* 0x0000842b04002986 */ /* 0x000fe2000c101936 */
[-C--:B-1----:R-:W-:Y:S01]  /*5300*/  FMUL R7, R44, R88.reuse ;  /* 0x000000582c077220 */ /* 0x082fe20000400000 */
[----:B------:R-:W-:Y:S01]  /*5310*/  ISETP.GT.AND P2, PT, R0, 0x8, P5 ;  /* 0x000000080000780c */ /* 0x000fe20002f44270 */
[----:B------:R-:W-:Y:S01]  /*5320*/  FMUL R87, R87, R88 ;  /* 0x0000005857577220 */ /* 0x000fe20000400000 */
[----:B------:R-:W-:-:S02]  /*5330*/  ISETP.GT.AND P5, PT, R18, 0x31, PT ;  /* 0x000000311200780c */ /* 0x000fc40003fa4270 */
[----:B------:R1:W-:Y:S01]  /*5340*/  @P4 STG.E desc[UR54][R2.64+0xa0], R7 ;  /* 0x0000a00702004986 */ /* 0x0003e2000c101936 */
[----:B------:R-:W-:Y:S01]  /*5350*/  ISETP.GT.AND P4, PT, R0, RZ, P1 ;  /* 0x000000ff0000720c */ /* 0x000fe20000f84270 */
[----:B0-----:R-:W-:Y:S01]  /*5360*/  FMUL R9, R48, R88 ;  /* 0x0000005830097220 */ /* 0x001fe20000400000 */
[C---:B------:R-:W-:Y:S01]  /*5370*/  ISETP.GT.AND P1, PT, R0.reuse, 0x8, P1 ;  /* 0x000000080000780c */ /* 0x040fe20000f24270 */
[----:B------:R-:W-:Y:S01]  /*5380*/  @P3 STG.E desc[UR54][R2.64+0xa4], R45 ;  /* 0x0000a42d02003986 */ /* 0x000fe2000c101936 */
[----:B------:R-:W-:-:S04]  /*5390*/  ISETP.GT.AND P3, PT, R0, RZ, P5 ;  /* 0x000000ff0000720c */ /* 0x000fc80002f64270 */
[----:B------:R0:W-:Y:S01]  /*53a0*/  @P2 STG.E desc[UR54][R4.64+0xa0], R11 ;  /* 0x0000a00b04002986 */ /* 0x0001e2000c101936 */
[----:B------:R-:W-:Y:S02]  /*53b0*/  ISETP.GT.AND P2, PT, R0, 0x8, P5 ;  /* 0x000000080000780c */ /* 0x000fe40002f44270 */
[C---:B------:R-:W-:Y:S01]  /*53c0*/  ISETP.GT.AND P5, PT, R18.reuse, 0x38, PT ;  /* 0x000000381200780c */ /* 0x040fe20003fa4270 */
[----:B------:R-:W-:Y:S01]  /*53d0*/  @P0 STG.E desc[UR54][R4.64+0xa4], R47 ;  /* 0x0000a42f04000986 */ /* 0x000fe2000c101936 */
[----:B------:R-:W-:Y:S01]  /*53e0*/  ISETP.GT.AND P0, PT, R18, 0x39, PT ;  /* 0x000000391200780c */ /* 0x000fe20003f04270 */
[----:B-1----:R-:W-:Y:S02]  /*53f0*/  FMUL R7, R50, R88 ;  /* 0x0000005832077220 */ /* 0x002fe40000400000 */
[----:B------:R1:W-:Y:S01]  /*5400*/  @P4 STG.E desc[UR54][R2.64+0xc0], R9 ;  /* 0x0000c00902004986 */ /* 0x0003e2000c101936 */
[----:B------:R-:W-:-:S03]  /*5410*/  ISETP.GT.AND P4, PT, R0, RZ, P5 ;  /* 0x000000ff0000720c */ /* 0x000fc60002f84270 */
[----:B------:R-:W-:Y:S01]  /*5420*/  @P3 STG.E desc[UR54][R2.64+0xc4], R49 ;  /* 0x0000c43102003986 */ /* 0x000fe2000c101936 */
[----:B------:R-:W-:Y:S01]  /*5430*/  ISETP.GT.AND P3, PT, R0, RZ, P0 ;  /* 0x000000ff0000720c */ /* 0x000fe20000764270 */
[----:B0-----:R-:W-:Y:S01]  /*5440*/  FMUL R11, R54, R88 ;  /* 0x00000058360b7220 */ /* 0x001fe20000400000 */
[----:B------:R-:W-:Y:S01]  /*5450*/  ISETP.GT.AND P0, PT, R0, 0x8, P0 ;  /* 0x000000080000780c */ /* 0x000fe20000704270 */
[----:B------:R0:W-:Y:S01]  /*5460*/  @P1 STG.E desc[UR54][R4.64+0xc0], R7 ;  /* 0x0000c00704001986 */ /* 0x0001e2000c101936 */
[----:B------:R-:W-:-:S03]  /*5470*/  ISETP.GT.AND P1, PT, R18, 0x40, PT ;  /* 0x000000401200780c */ /* 0x000fc60003f24270 */
[----:B------:R-:W-:Y:S01]  /*5480*/  @P2 STG.E desc[UR54][R4.64+0xc4], R51 ;  /* 0x0000c43304002986 */ /* 0x000fe2000c101936 */
[-C--:B-1----:R-:W-:Y:S01]  /*5490*/  FMUL R9, R52, R88.reuse ;  /* 0x0000005834097220 */ /* 0x082fe20000400000 */
[----:B------:R-:W-:Y:S02]  /*54a0*/  ISETP.GT.AND P2, PT, R0, 0x8, P5 ;  /* 0x000000080000780c */ /* 0x000fe40002f44270 */
[----:B------:R-:W-:Y:S02]  /*54b0*/  ISETP.GT.AND P5, PT, R18, 0x41, PT ;  /* 0x000000411200780c */ /* 0x000fe40003fa4270 */
        /* <DEDUP_REMOVED lines=35> */
[-C--:B-1----:R-:W-:Y:S02]  /*56f0*/  FMUL R7, R66, R88.reuse ;  /* 0x0000005842077220 */ /* 0x082fe40000400000 */
[----:B------:R1:W-:Y:S01]  /*5700*/  @P4 STG.E desc[UR54][R2.64+0x140], R9 ;  /* 0x0001400902004986 */ /* 0x0003e2000c101936 */
[C---:B------:R-:W-:Y:S02]  /*5710*/  ISETP.GT.AND P4, PT, R0.reuse, RZ, P5 ;  /* 0x000000ff0000720c */ /* 0x040fe40002f84270 */
[C---:B------:R-:W-:Y:S01]  /*5720*/  ISETP.GT.AND P5, PT, R0.reuse, 0x8, P5 ;  /* 0x000000080000780c */ /* 0x040fe20002fa4270 */
[----:B------:R-:W-:Y:S01]  /*5730*/  @P3 STG.E desc[UR54][R2.64+0x144], R65 ;  /* 0x0001444102003986 */ /* 0x000fe2000c101936 */
[----:B------:R-:W-:Y:S01]  /*5740*/  ISETP.GT.AND P3, PT, R0, RZ, P0 ;  /* 0x000000ff0000720c */ /* 0x000fe20000764270 */
[-C--:B0-----:R-:W-:Y:S01]  /*5750*/  FMUL R11, R70, R88.reuse ;  /* 0x00000058460b7220 */ /* 0x081fe20000400000 */
[----:B------:R-:W-:Y:S01]  /*5760*/  ISETP.GT.AND P0, PT, R0, 0x8, P0 ;  /* 0x000000080000780c */ /* 0x000fe20000704270 */
[----:B------:R0:W-:Y:S01]  /*5770*/  @P1 STG.E desc[UR54][R4.64+0x140], R7 ;  /* 0x0001400704001986 */ /* 0x0001e2000c101936 */
[----:B------:R-:W-:Y:S01]  /*5780*/  ISETP.GT.AND P1, PT, R18, 0x60, PT ;  /* 0x000000601200780c */ /* 0x000fe20003f24270 */
[----:B-1----:R-:W-:-:S02]  /*5790*/  FMUL R9, R68, R88 ;  /* 0x0000005844097220 */ /* 0x002fc40000400000 */
[----:B------:R-:W-:Y:S01]  /*57a0*/  @P2 STG.E desc[UR54][R4.64+0x144], R67 ;  /* 0x0001444304002986 */ /* 0x000fe2000c101936 */
[----:B------:R-:W-:-:S03]  /*57b0*/  ISETP.GT.AND P2, PT, R0, RZ, P1 ;  /* 0x000000ff0000720c */ /* 0x000fc60000f44270 */
[----:B------:R1:W-:Y:S01]  /*57c0*/  @P4 STG.E desc[UR54][R2.64+0x160], R9 ;  /* 0x0001600902004986 */ /* 0x0003e2000c101936 */
[----:B------:R-:W-:Y:S01]  /*57d0*/  ISETP.GT.AND P4, PT, R18, 0x61, PT ;  /* 0x000000611200780c */ /* 0x000fe20003f84270 */
[----:B0-----:R-:W-:Y:S02]  /*57e0*/  FMUL R7, R72, R88 ;  /* 0x0000005848077220 */ /* 0x001fe40000400000 */
[----:B------:R-:W-:Y:S01]  /*57f0*/  @P3 STG.E desc[UR54][R2.64+0x164], R69 ;  /* 0x0001644502003986 */ /* 0x000fe2000c101936 */
[----:B------:R-:W-:-:S03]  /*5800*/  ISETP.GT.AND P3, PT, R0, RZ, P4 ;  /* 0x000000ff0000720c */ /* 0x000fc60002764270 */
[----:B------:R0:W-:Y:S01]  /*5810*/  @P5 STG.E desc[UR54][R4.64+0x160], R11 ;  /* 0x0001600b04005986 */ /* 0x0001e2000c101936 */
[----:B------:R-:W-:-:S03]  /*5820*/  ISETP.GT.AND P5, PT, R0, 0x8, P4 ;  /* 0x000000080000780c */ /* 0x000fc600027a4270 */
[----:B------:R-:W-:Y:S01]  /*5830*/  @P0 STG.E desc[UR54][R4.64+0x164], R71 ;  /* 0x0001644704000986 */ /* 0x000fe2000c101936 */
[----:B------:R-:W-:Y:S01]  /*5840*/  ISETP.GT.AND P0, PT, R0, 0x8, P1 ;  /* 0x000000080000780c */ /* 0x000fe20000f04270 */
[-C--:B-1----:R-:W-:Y:S01]  /*5850*/  FMUL R9, R74, R88.reuse ;  /* 0x000000584a097220 */ /* 0x082fe20000400000 */
[C---:B------:R-:W-:Y:S01]  /*5860*/  ISETP.GT.AND P1, PT, R18.reuse, 0x68, PT ;  /* 0x000000681200780c */ /* 0x040fe20003f24270 */
[----:B------:R1:W-:Y:S01]  /*5870*/  @P2 STG.E desc[UR54][R2.64+0x180], R7 ;  /* 0x0001800702002986 */ /* 0x0003e2000c101936 */
[----:B------:R-:W-:Y:S02]  /*5880*/  ISETP.GT.AND P2, PT, R18, 0x69, PT ;  /* 0x000000691200780c */ /* 0x000fe40003f44270 */
[C---:B------:R-:W-:Y:S01]  /*5890*/  ISETP.GT.AND P4, PT, R0.reuse, RZ, P1 ;  /* 0x000000ff0000720c */ /* 0x040fe20000f84270 */
[----:B------:R-:W-:Y:S01]  /*58a0*/  @P3 STG.E desc[UR54][R2.64+0x184], R73 ;  /* 0x0001844902003986 */ /* 0x000fe2000c101936 */
[----:B------:R-:W-:Y:S01]  /*58b0*/  ISETP.GT.AND P3, PT, R0, RZ, P2 ;  /* 0x000000ff0000720c */ /* 0x000fe20001764270 */
[----:B0-----:R-:W-:Y:S01]  /*58c0*/  FMUL R11, R80, R88 ;  /* 0x00000058500b7220 */ /* 0x001fe20000400000 */
[----:B------:R-:W-:-:S02]  /*58d0*/  ISETP.GT.AND P1, PT, R0, 0x8, P1 ;  /* 0x000000080000780c */ /* 0x000fc40000f24270 */
[----:B------:R-:W-:Y:S01]  /*58e0*/  ISETP.GT.AND P2, PT, R0, 0x8, P2 ;  /* 0x000000080000780c */ /* 0x000fe20001744270 */
[----:B------:R0:W-:Y:S01]  /*58f0*/  @P0 STG.E desc[UR54][R4.64+0x180], R9 ;  /* 0x0001800904000986 */ /* 0x0001e2000c101936 */
[----:B------:R-:W-:Y:S01]  /*5900*/  ISETP.GT.AND P0, PT, R18, 0x70, PT ;  /* 0x000000701200780c */ /* 0x000fe20003f04270 */
[----:B-1----:R-:W-:Y:S02]  /*5910*/  FMUL R7, R76, R88 ;  /* 0x000000584c077220 */ /* 0x002fe40000400000 */
[----:B------:R-:W-:Y:S01]  /*5920*/  @P5 STG.E desc[UR54][R4.64+0x184], R75 ;  /* 0x0001844b04005986 */ /* 0x000fe2000c101936 */
[----:B------:R-:W-:Y:S02]  /*5930*/  ISETP.GT.AND P6, PT, R0, RZ, P0 ;  /* 0x000000ff0000720c */ /* 0x000fe400007c4270 */
[C---:B------:R-:W-:Y:S01]  /*5940*/  ISETP.GT.AND P5, PT, R18.reuse, 0x78, PT ;  /* 0x000000781200780c */ /* 0x040fe20003fa4270 */
[----:B------:R1:W-:Y:S01]  /*5950*/  @P4 STG.E desc[UR54][R2.64+0x1a0], R7 ;  /* 0x0001a00702004986 */ /* 0x0003e2000c101936 */
[----:B------:R-:W-:-:S02]  /*5960*/  ISETP.GT.AND P4, PT, R18, 0x79, PT ;  /* 0x000000791200780c */ /* 0x000fc40003f84270 */
[----:B------:R-:W-:Y:S01]  /*5970*/  ISETP.GT.AND P0, PT, R0, 0x8, P0 ;  /* 0x000000080000780c */ /* 0x000fe20000704270 */
[----:B0-----:R-:W-:Y:S01]  /*5980*/  FMUL R9, R78, R88 ;  /* 0x000000584e097220 */ /* 0x001fe20000400000 */
[----:B------:R-:W-:Y:S01]  /*5990*/  @P3 STG.E desc[UR54][R2.64+0x1a4], R77 ;  /* 0x0001a44d02003986 */ /* 0x000fe2000c101936 */
[----:B------:R-:W-:-:S03]  /*59a0*/  ISETP.GT.AND P3, PT, R18, 0x71, PT ;  /* 0x000000711200780c */ /* 0x000fc60003f64270 */
[----:B------:R0:W-:Y:S01]  /*59b0*/  @P1 STG.E desc[UR54][R4.64+0x1a0], R9 ;  /* 0x0001a00904001986 */ /* 0x0001e2000c101936 */
[C---:B------:R-:W-:Y:S02]  /*59c0*/  ISETP.GT.AND P1, PT, R0.reuse, RZ, P3 ;  /* 0x000000ff0000720c */ /* 0x040fe40001f24270 */
[C---:B------:R-:W-:Y:S01]  /*59d0*/  ISETP.GT.AND P3, PT, R0.reuse, 0x8, P3 ;  /* 0x000000080000780c */ /* 0x040fe20001f64270 */
[----:B------:R-:W-:Y:S01]  /*59e0*/  @P2 STG.E desc[UR54][R4.64+0x1a4], R79 ;  /* 0x0001a44f04002986 */ /* 0x000fe2000c101936 */
[----:B------:R-:W-:Y:S01]  /*59f0*/  ISETP.GT.AND P2, PT, R0, RZ, P5 ;  /* 0x000000ff0000720c */ /* 0x000fe20002f44270 */
[-C--:B-1----:R-:W-:Y:S01]  /*5a00*/  FMUL R7, R82, R88.reuse ;  /* 0x0000005852077220 */ /* 0x082fe20000400000 */
[C---:B------:R-:W-:Y:S01]  /*5a10*/  ISETP.GT.AND P5, PT, R0.reuse, 0x8, P5 ;  /* 0x000000080000780c */ /* 0x040fe20002fa4270 */
[----:B------:R1:W-:Y:S01]  /*5a20*/  @P6 STG.E desc[UR54][R2.64+0x1c0], R11 ;  /* 0x0001c00b02006986 */ /* 0x0003e2000c101936 */
[C---:B------:R-:W-:Y:S02]  /*5a30*/  ISETP.GT.AND P6, PT, R0.reuse, RZ, P4 ;  /* 0x000000ff0000720c */ /* 0x040fe400027c4270 */
[----:B------:R-:W-:Y:S01]  /*5a40*/  ISETP.GT.AND P4, PT, R0, 0x8, P4 ;  /* 0x000000080000780c */ /* 0x000fe20002784270 */
[----:B0-----:R-:W-:-:S02]  /*5a50*/  FMUL R9, R84, R88 ;  /* 0x0000005854097220 */ /* 0x001fc40000400000 */
[----:B------:R-:W-:Y:S04]  /*5a60*/  @P1 STG.E desc[UR54][R2.64+0x1c4], R81 ;  /* 0x0001c45102001986 */ /* 0x000fe8000c101936 */
[----:B------:R-:W-:Y:S01]  /*5a70*/  @P0 STG.E desc[UR54][R4.64+0x1c0], R7 ;  /* 0x0001c00704000986 */ /* 0x000fe2000c101936 */
[----:B-1----:R-:W-:-:S03]  /*5a80*/  FMUL R11, R86, R88 ;  /* 0x00000058560b7220 */ /* 0x002fc60000400000 */
[----:B------:R-:W-:Y:S04]  /*5a90*/  @P3 STG.E desc[UR54][R4.64+0x1c4], R83 ;  /* 0x0001c45304003986 */ /* 0x000fe8000c101936 */
[----:B------:R-:W-:Y:S04]  /*5aa0*/  @P2 STG.E desc[UR54][R2.64+0x1e0], R9 ;  /* 0x0001e00902002986 */ /* 0x000fe8000c101936 */
[----:B------:R0:W-:Y:S02]  /*5ab0*/  @P6 STG.E desc[UR54][R2.64+0x1e4], R85 ;  /* 0x0001e45502006986 */ /* 0x0001e4000c101936 */
[----:B0-----:R-:W-:-:S02]  /*5ac0*/  @P5 IMAD.MOV.U32 R2, RZ, RZ, R4 ;  /* 0x000000ffff025224 */ /* 0x001fc400078e0004 */
[----:B------:R-:W-:-:S05]  /*5ad0*/  @P5 IMAD.MOV.U32 R3, RZ, RZ, R5 ;  /* 0x000000ffff035224 */ /* 0x000fca00078e0005 */
[----:B------:R0:W-:Y:S04]  /*5ae0*/  @P5 STG.E desc[UR54][R2.64+0x1e0], R11 ;  /* 0x0001e00b02005986 */ /* 0x0001e8000c101936 */
[----:B------:R0:W-:Y:S02]  /*5af0*/  @P4 STG.E desc[UR54][R4.64+0x1e4], R87 ;  /* 0x0001e45704004986 */ /* 0x0001e4000c101936 */
.L_x_161:
[----:B------:R-:W-:Y:S05]  /*5b00*/  BSYNC B0 ;  /* 0x0000000000007941 */ /* 0x000fea0003800000 */
.L_x_35:
[----:B0-----:R-:W-:Y:S01]  /*5b10*/  IMAD.U32 R2, RZ, RZ, UR52 ;  /* 0x00000034ff027e24 */ /* 0x001fe2000f8e00ff */
[----:B------:R-:W-:Y:S01]  /*5b20*/  ULDC.64 UR4, c[0x0][0x650] ;  /* 0x0001940000047ab9 */ /* 0x000fe20000000a00 */
[----:B------:R-:W-:Y:S01]  /*5b30*/  IMAD.U32 R3, RZ, RZ, UR53 ;  /* 0x00000035ff037e24 */ /* 0x000fe2000f8e00ff */
[----:B------:R0:W-:Y:S01]  /*5b40*/  SYNCS.ARRIVE.TRANS64.A1T0 RZ, [R98+UR50], RZ ;  /* 0x000000ff62ff79a7 */ /* 0x0001e20008100032 */
[----:B------:R-:W-:Y:S01]  /*5b50*/  PRMT R0, RZ, 0x7610, R0 ;  /* 0x00007610ff007816 */ /* 0x000fe20000000000 */
[----:B------:R-:W-:Y:S01]  /*5b60*/  IMAD.MOV.U32 R18, RZ, RZ, -0x1 ;  /* 0xffffffffff127424 */ /* 0x000fe200078e00ff */
[----:B------:R-:W-:Y:S01]  /*5b70*/  LEA R16, P0, R2, R16, 0x1 ;  /* 0x0000001002107211 */ /* 0x000fe200078008ff */
[----:B------:R-:W-:Y:S02]  /*5b80*/  IMAD.MOV.U32 R2, RZ, RZ, -0x1 ;  /* 0xffffffffff027424 */ /* 0x000fe400078e00ff */
[----:B------:R-:W-:Y:S01]  /*5b90*/  IMAD.MOV.U32 R19, RZ, RZ, -0x1 ;  /* 0xffffffffff137424 */ /* 0x000fe200078e00ff */
[----:B------:R-:W-:-:S02]  /*5ba0*/  IADD3.X R17, R17, UR41, RZ, P0, !PT ;  /* 0x0000002911117c10 */ /* 0x000fc400087fe4ff */
[----:B------:R-:W-:-:S04]  /*5bb0*/  ISETP.GE.U32.AND P0, PT, R16, UR4, PT ;  /* 0x0000000410007c0c */ /* 0x000fc8000bf06070 */
[----:B------:R-:W-:-:S13]  /*5bc0*/  ISETP.GE.U32.AND.EX P0, PT, R17, UR5, PT, P0 ;  /* 0x0000000511007c0c */ /* 0x000fda000bf06100 */
[----:B0-----:R-:W-:Y:S05]  /*5bd0*/  @P0 BRA `(.L_x_162) ;  /* 0x0000000400700947 */ /* 0x001fea0003800000 */
[----:B------:R-:W0:Y:S01]  /*5be0*/  S2UR UR7, SR_CTAID.X ;  /* 0x00000000000779c3 */ /* 0x000e220000002500 */
[----:B------:R-:W-:Y:S01]  /*5bf0*/  ULDC.64 UR4, c[0x0][0x628] ;  /* 0x00018a0000047ab9 */ /* 0x000fe20000000a00 */
[----:B------:R-:W-:Y:S01]  /*5c00*/  ULDC UR6, c[0x0][0x150] ;  /* 0x0000540000067ab9 */ /* 0x000fe20000000800 */
[----:B------:R-:W-:Y:S01]  /*5c10*/  ISETP.NE.U32.AND P0, PT, RZ, UR4, PT ;  /* 0x00000004ff007c0c */ /* 0x000fe2000bf05070 */
[----:B------:R-:W-:Y:S01]  /*5c20*/  ULDC UR15, c[0x0][0x630] ;  /* 0x00018c00000f7ab9 */ /* 0x000fe20000000800 */
[C---:B------:R-:W-:Y:S02]  /*5c30*/  R2UR UR17, R16.reuse ;  /* 0x00000000101172ca */ /* 0x040fe400000e0000 */
[----:B------:R-:W-:Y:S01]  /*5c40*/  ISETP.NE.AND.EX P0, PT, RZ, UR5, PT, P0 ;  /* 0x00000005ff007c0c */ /* 0x000fe2000bf05300 */
[----:B------:R-:W1:Y:S01]  /*5c50*/  S2UR UR16, SR_CTAID.Y ;  /* 0x00000000001079c3 */ /* 0x000e620000002600 */
[----:B------:R-:W-:Y:S02]  /*5c60*/  R2UR UR12, R16 ;  /* 0x00000000100c72ca */ /* 0x000fe400000e0000 */
[----:B------:R-:W-:-:S02]  /*5c70*/  R2UR UR13, R17 ;  /* 0x00000000110d72ca */ /* 0x000fc400000e0000 */
[----:B0-----:R-:W-:-:S05]  /*5c80*/  I2FP.F32.U32 R0, UR7 ;  /* 0x0000000700007c45 */ /* 0x001fca0008201000 */
[----:B------:R-:W-:Y:S01]  /*5c90*/  FMUL R0, R0, UR6 ;  /* 0x0000000600007c20 */ /* 0x000fe20008400000 */
[----:B------:R-:W-:Y:S01]  /*5ca0*/  ULDC UR6, c[0x0][0x154] ;  /* 0x0000550000067ab9 */ /* 0x000fe20000000800 */
[----:B-1----:R-:W-:-:S04]  /*5cb0*/  I2FP.F32.U32 R2, UR16 ;  /* 0x0000001000027c45 */ /* 0x002fc80008201000 */
[----:B------:R-:W0:Y:S01]  /*5cc0*/  F2I.U32.TRUNC.NTZ R0, R0 ;  /* 0x0000000000007305 */ /* 0x000e22000020f000 */
[----:B------:R-:W-:Y:S01]  /*5cd0*/  FMUL R2, R2, UR6 ;  /* 0x0000000602027c20 */ /* 0x000fe20008400000 */
[----:B------:R-:W-:Y:S06]  /*5ce0*/  @!P0 BRA `(.L_x_163) ;  /* 0x0000000000308947 */ /* 0x000fec0003800000 */
        /* <DEDUP_REMOVED lines=12> */
.L_x_163:
[----:B------:R-:W-:Y:S01]  /*5db0*/  USHF.R.U64 UR6, UR12, UR15, UR13 ;  /* 0x0000000f0c067299 */ /* 0x000fe2000800120d */
[----:B------:R-:W-:Y:S01]  /*5dc0*/  R2UR UR5, R17 ;  /* 0x00000000110572ca */ /* 0x000fe200000e0000 */
[----:B------:R-:W-:Y:S01]  /*5dd0*/  USHF.R.U32.HI UR4, URZ, UR15, UR13 ;  /* 0x0000000f3f047299 */ /* 0x000fe2000801160d */
[----:B------:R-:W1:Y:S01]  /*5de0*/  F2I.U32.TRUNC.NTZ R2, R2 ;  /* 0x0000000200027305 */ /* 0x000e62000020f000 */
[----:B------:R-:W-:Y:S01]  /*5df0*/  UIADD3 UR9, UP0, URZ, -UR6, URZ ;  /* 0x800000063f097290 */ /* 0x000fe2000ff1e03f */
[----:B------:R-:W-:Y:S01]  /*5e00*/  ULDC.64 UR10, c[0x0][0x620] ;  /* 0x00018800000a7ab9 */ /* 0x000fe20000000a00 */
[----:B------:R-:W-:Y:S02]  /*5e10*/  ULDC UR14, c[0x0][0x608] ;  /* 0x00018200000e7ab9 */ /* 0x000fe40000000800 */
[----:B------:R-:W-:Y:S01]  /*5e20*/  UIADD3.X UR4, URZ, ~UR4, URZ, UP0, !UPT ;  /* 0x800000043f047290 */ /* 0x000fe200087fe43f */
[----:B------:R-:W-:Y:S01]  /*5e30*/  ULDC UR15, c[0x0][0x658] ;  /* 0x00019600000f7ab9 */ /* 0x000fe20000000800 */
[----:B------:R-:W-:-:S02]  /*5e40*/  ULDC UR12, c[0x0][0x144] ;  /* 0x00005100000c7ab9 */ /* 0x000fc40000000800 */
[----:B------:R-:W-:Y:S01]  /*5e50*/  UIMAD UR8, UR4, UR10, URZ ;  /* 0x0000000a040872a4 */ /* 0x000fe2000f8e023f */
[----:B------:R-:W-:Y:S02]  /*5e60*/  ULDC UR22, c[0x0][0x148] ;  /* 0x0000520000167ab9 */ /* 0x000fe40000000800 */
[----:B------:R-:W-:Y:S01]  /*5e70*/  UMOV UR4, UR17 ;  /* 0x0000001100047c82 */ /* 0x000fe20008000000 */
[----:B------:R-:W-:Y:S02]  /*5e80*/  UIMAD UR8, UR9, UR11, UR8 ;  /* 0x0000000b090872a4 */ /* 0x000fe4000f8e0208 */
[----:B------:R-:W-:Y:S01]  /*5e90*/  UIMAD.WIDE.U32 UR4, UR9, UR10, UR4 ;  /* 0x0000000a090472a5 */ /* 0x000fe2000f8e0004 */
[----:B0-----:R-:W-:Y:S01]  /*5ea0*/  R2UR UR9, R0 ;  /* 0x00000000000972ca */ /* 0x001fe200000e0000 */
[----:B------:R-:W-:Y:S01]  /*5eb0*/  ULDC UR20, c[0x0][0x648] ;  /* 0x0001920000147ab9 */ /* 0x000fe20000000800 */
[----:B-1----:R-:W-:Y:S01]  /*5ec0*/  R2UR UR13, R2 ;  /* 0x00000000020d72ca */ /* 0x002fe200000e0000 */
[----:B------:R-:W-:Y:S01]  /*5ed0*/  UIADD3 UR8, UR5, UR8, URZ ;  /* 0x0000000805087290 */ /* 0x000fe2000fffe03f */
[----:B------:R-:W-:-:S02]  /*5ee0*/  ULDC UR21, c[0x0][0x638] ;  /* 0x00018e0000157ab9 */ /* 0x000fc40000000800 */
[----:B------:R-:W-:Y:S02]  /*5ef0*/  ULDC UR5, c[0x0][0x618] ;  /* 0x0001860000057ab9 */ /* 0x000fe40000000800 */
[----:B------:R-:W-:Y:S02]  /*5f00*/  USHF.R.U64 UR10, UR4, UR5, UR8 ;  /* 0x00000005040a7299 */ /* 0x000fe40008001208 */
[----:B------:R-:W-:-:S03]  /*5f10*/  USHF.R.U32.HI UR8, URZ, UR5, UR8 ;  /* 0x000000053f087299 */ /* 0x000fc60008011608 */
[----:B------:R-:W-:Y:S01]  /*5f20*/  ULDC.64 UR4, c[0x0][0x640] ;  /* 0x0001900000047ab9 */ /* 0x000fe20000000a00 */
[----:B------:R-:W-:Y:S01]  /*5f30*/  USHF.R.U64 UR11, UR10, UR14, UR8 ;  /* 0x0000000e0a0b7299 */ /* 0x000fe20008001208 */
[----:B------:R-:W-:Y:S01]  /*5f40*/  ISETP.NE.U32.AND P0, PT, RZ, UR4, PT ;  /* 0x00000004ff007c0c */ /* 0x000fe2000bf05070 */
[----:B------:R-:W-:Y:S02]  /*5f50*/  USHF.R.U32.HI UR8, URZ, UR14, UR8 ;  /* 0x0000000e3f087299 */ /* 0x000fe40008011608 */
[----:B------:R-:W-:Y:S01]  /*5f60*/  UIADD3 UR9, -UR9, URZ, URZ ;  /* 0x0000003f09097290 */ /* 0x000fe2000fffe13f */
[----:B------:R-:W-:Y:S01]  /*5f70*/  ISETP.NE.AND.EX P0, PT, RZ, UR5, PT, P0 ;  /* 0x00000005ff007c0c */ /* 0x000fe2000bf05300 */
[----:B------:R-:W-:Y:S02]  /*5f80*/  USHF.R.U64 UR17, UR11, UR15, UR8 ;  /* 0x0000000f0b117299 */ /* 0x000fe40008001208 */
[----:B------:R-:W-:Y:S02]  /*5f90*/  UIADD3 UR18, -UR13, URZ, URZ ;  /* 0x0000003f0d127290 */ /* 0x000fe4000fffe13f */
[----:B------:R-:W-:-:S02]  /*5fa0*/  USHF.R.U32.HI UR15, URZ, UR15, UR8 ;  /* 0x0000000f3f0f7299 */ /* 0x000fc40008011608 */
[----:B------:R-:W-:Y:S01]  /*5fb0*/  UIMAD UR19, UR12, UR9, UR7 ;  /* 0x000000090c1372a4 */ /* 0x000fe2000f8e0207 */
[----:B------:R-:W-:-:S05]  /*5fc0*/  UMOV UR14, UR17 ;  /* 0x00000011000e7c82 */ /* 0x000fca0008000000 */
[----:B------:R-:W-:Y:S06]  /*5fd0*/  @!P0 BRA `(.L_x_164) ;  /* 0x0000000000288947 */ /* 0x000fec0003800000 */
        /* <DEDUP_REMOVED lines=10> */
.L_x_164:
[----:B------:R-:W-:Y:S01]  /*6080*/  UISETP.NE.AND UP0, UPT, UR38, URZ, UPT ;  /* 0x0000003f2600728c */ /* 0x000fe2000bf05270 */
[----:B------:R-:W-:Y:S01]  /*6090*/  IMAD.MOV.U32 R0, RZ, RZ, 0x1 ;  /* 0x00000001ff007424 */ /* 0x000fe200078e00ff */
[----:B------:R-:W-:Y:S01]  /*60a0*/  USHF.R.U64 UR5, UR14, UR20, UR15 ;  /* 0x000000140e057299 */ /* 0x000fe2000800120f */
[----:B------:R-:W-:Y:S01]  /*60b0*/  IMAD.U32 R19, RZ, RZ, UR6 ;  /* 0x00000006ff137e24 */ /* 0x000fe2000f8e00ff */
[----:B------:R-:W-:Y:S02]  /*60c0*/  ULOP3.LUT UR4, UR11, UR47, URZ, 0xc0, !UPT ;  /* 0x0000002f0b047292 */ /* 0x000fe4000f8ec03f */
[----:B------:R-:W-:Y:S02]  /*60d0*/  UIADD3 UR7, -UR5, URZ, URZ ;  /* 0x0000003f05077290 */ /* 0x000fe4000fffe13f */
[----:B------:R-:W-:Y:S02]  /*60e0*/  UIMAD UR4, UR44, UR5, UR4 ;  /* 0x000000052c0472a4 */ /* 0x000fe4000f8e0204 */
[----:B------:R-:W-:-:S02]  /*60f0*/  ULOP3.LUT UR10, UR10, UR43, URZ, 0xc0, !UPT ;  /* 0x0000002b0a0a7292 */ /* 0x000fc4000f8ec03f */
[----:B------:R-:W-:Y:S02]  /*6100*/  @UP0 UIMAD UR19, UR22, UR18, UR16 ;  /* 0x00000012161302a4 */ /* 0x000fe4000f8e0210 */
[----:B------:R-:W-:Y:S01]  /*6110*/  UIMAD UR5, UR7, UR21, UR17 ;  /* 0x00000015070572a4 */ /* 0x000fe2000f8e0211 */
[----:B------:R-:W-:Y:S02]  /*6120*/  ULDC UR8, c[0x0][0x600] ;  /* 0x0001800000087ab9 */ /* 0x000fe40000000800 */
[----:B------:R-:W-:Y:S01]  /*6130*/  ULDC UR7, c[0x0][0x610] ;  /* 0x0001840000077ab9 */ /* 0x000fe20000000800 */
[----:B------:R-:W-:Y:S02]  /*6140*/  UIMAD UR5, UR5, UR8, UR10 ;  /* 0x00000008050572a4 */ /* 0x000fe4000f8e020a */
[----:B------:R-:W-:-:S04]  /*6150*/  UIMAD UR4, UR4, UR7, UR19 ;  /* 0x00000007040472a4 */ /* 0x000fc8000f8e0213 */
[----:B------:R-:W-:Y:S02]  /*6160*/  USEL UR7, UR5, UR4, !UP0 ;  /* 0x0000000405077287 */ /* 0x000fe4000c000000 */
[----:B------:R-:W-:-:S04]  /*6170*/  USEL UR4, UR4, UR5, !UP0 ;  /* 0x0000000504047287 */ /* 0x000fc8000c000000 */
[----:B------:R-:W-:Y:S02]  /*6180*/  IMAD.U32 R2, RZ, RZ, UR7 ;  /* 0x00000007ff027e24 */ /* 0x000fe4000f8e00ff */
[----:B------:R-:W-:-:S07]  /*6190*/  IMAD.U32 R18, RZ, RZ, UR4 ;  /* 0x00000004ff127e24 */ /* 0x000fce000f8e00ff */
.L_x_162:
[----:B------:R-:W-:Y:S01]  /*61a0*/  UIADD3 UR45, UR36, UR45, URZ ;  /* 0x0000002d242d7290 */ /* 0x000fe2000fffe03f */
[----:B------:R-:W-:Y:S02]  /*61b0*/  LOP3.LUT P0, RZ, R0, 0xff, RZ, 0xc0, !PT ;  /* 0x000000ff00ff7812 */ /* 0x000fe4000780c0ff */
[----:B------:R-:W-:Y:S01]  /*61c0*/  LOP3.LUT R100, R100, 0x1, RZ, 0x3c, !PT ;  /* 0x0000000164647812 */ /* 0x000fe200078e3cff */
[----:B------:R-:W-:Y:S02]  /*61d0*/  USHF.R.U32.HI UR4, URZ, 0x2, UR45 ;  /* 0x000000023f047899 */ /* 0x000fe4000801162d */
[----:B------:R-:W-:Y:S02]  /*61e0*/  UISETP.GT.U32.AND UP0, UPT, UR45, 0x3, UPT ;  /* 0x000000032d00788c */ /* 0x000fe4000bf04070 */
[----:B------:R-:W-:Y:S02]  /*61f0*/  ULOP3.LUT UR4, UR4, 0x1, URZ, 0xc0, !UPT ;  /* 0x0000000104047892 */ /* 0x000fe4000f8ec03f */
[----:B------:R-:W-:-:S02]  /*6200*/  UISETP.LT.U32.AND UP0, UPT, UR36, 0x4, UP0 ;  /* 0x000000042400788c */ /* 0x000fc40008701070 */
[----:B------:R-:W-:Y:S02]  /*6210*/  UISETP.NE.U32.AND UP1, UPT, UR4, 0x1, UPT ;  /* 0x000000010400788c */ /* 0x000fe4000bf25070 */
[----:B------:R-:W-:Y:S02]  /*6220*/  USEL UR5, URZ, 0x1, !UP0 ;  /* 0x000000013f057887 */ /* 0x000fe4000c000000 */
[----:B------:R-:W-:Y:S02]  /*6230*/  UISETP.GT.U32.AND UP1, UPT, UR36, 0x3, !UP1 ;  /* 0x000000032400788c */ /* 0x000fe4000cf24070 */
[----:B------:R-:W-:Y:S02]  /*6240*/  ULOP3.LUT UR45, UR45, 0x3, URZ, 0xc0, !UPT ;  /* 0x000000032d2d7892 */ /* 0x000fe4000f8ec03f */
[----:B------:R-:W-:-:S04]  /*6250*/  USEL UR4, URZ, 0x1, !UP1 ;  /* 0x000000013f047887 */ /* 0x000fc8000c800000 */
[----:B------:R-:W-:Y:S01]  /*6260*/  ULOP3.LUT UR48, UR4, UR48, UR5, 0x96, !UPT ;  /* 0x0000003004307292 */ /* 0x000fe2000f8e9605 */
[----:B------:R-:W-:Y:S11]  /*6270*/  @P0 BRA `(.L_x_165) ;  /* 0xffffffb400780947 */ /* 0x000ff6000383ffff */
[----:B------:R-:W-:Y:S05]  /*6280*/  EXIT ;  /* 0x000000000000794d */ /* 0x000fea0003800000 */
.L_x_16:
[----:B------:R-:W-:-:S08]  /*6290*/  ISETP.NE.AND P0, PT, RZ, UR6, PT ;  /* 0x00000006ff007c0c */ /* 0x000fd0000bf05270 */
[----:B------:R-:W0:-:S00]  /*62a0*/  USETMAXREG.DEALLOC.CTAPOOL 0x28 ;  /* 0x00000028000079c8 */ /* 0x000e0000080e0500 */
[----:B------:R-:W-:Y:S05]  /*62b0*/  @P0 EXIT ;  /* 0x000000000000094d */ /* 0x000fea0003800000 */
[----:B0-----:R-:W-:Y:S01]  /*62c0*/  LOP3.LUT P0, RZ, R4, 0xff, RZ, 0xc0, !PT ;  /* 0x000000ff04ff7812 */ /* 0x001fe2000780c0ff */
[----:B------:R-:W-:Y:S02]  /*62d0*/  IMAD.MOV.U32 R9, RZ, RZ, 0x1 ;  /* 0x00000001ff097424 */ /* 0x000fe400078e00ff */
[----:B------:R-:W-:-:S10]  /*62e0*/  IMAD.MOV.U32 R8, RZ, RZ, RZ ;  /* 0x000000ffff087224 */ /* 0x000fd400078e00ff */
[----:B------:R-:W-:Y:S05]  /*62f0*/  @!P0 BRA `(.L_x_166) ;  /* 0x0000000c00a08947 */ /* 0x000fea0003800000 */
[----:B------:R-:W0:Y:S01]  /*6300*/  S2UR UR5, SR_CgaCtaId ;  /* 0x00000000000579c3 */ /* 0x000e220000008800 */
[----:B------:R-:W-:Y:S01]  /*6310*/  UMOV UR7, 0x1 ;  /* 0x0000000100077882 */ /* 0x000fe20000000000 */
[----:B------:R-:W-:Y:S01]  /*6320*/  LOP3.LUT P0, RZ, R0, 0x1f, RZ, 0xc0, !PT ;  /* 0x0000001f00ff7812 */ /* 0x000fe2000780c0ff */
[----:B------:R-:W-:Y:S01]  /*6330*/  ULDC UR13, c[0x0][0x658] ;  /* 0x00019600000d7ab9 */ /* 0x000fe20000000800 */
[----:B------:R-:W-:Y:S01]  /*6340*/  UMOV UR6, 0xffffffff ;  /* 0xffffffff00067882 */ /* 0x000fe20000000000 */
[----:B------:R-:W-:Y:S01]  /*6350*/  BSSY B0, `(.L_x_166) ;  /* 0x00000e2000007945 */ /* 0x000fe20003800000 */
[----:B------:R-:W-:Y:S01]  /*6360*/  USHF.L.U32 UR6, UR6, UR13, URZ ;  /* 0x0000000d06067299 */ /* 0x000fe2000800063f */
[C---:B------:R-:W-:Y:S01]  /*6370*/  ISETP.NE.AND P3, PT, R3.reuse, RZ, PT ;  /* 0x000000ff0300720c */ /* 0x040fe20003f65270 */
[----:B------:R-:W-:Y:S01]  /*6380*/  IMAD.MOV.U32 R0, RZ, RZ, 0x1 ;  /* 0x00000001ff007424 */ /* 0x000fe200078e00ff */
[----:B------:R-:W-:Y:S01]  /*6390*/  ISETP.NE.OR P0, PT, R3, RZ, !P0 ;  /* 0x000000ff0300720c */ /* 0x000fe20004705670 */
[----:B------:R-:W-:Y:S01]  /*63a0*/  IMAD.MOV.U32 R9, RZ, RZ, 0x1 ;  /* 0x00000001ff097424 */ /* 0x000fe200078e00ff */
[----:B------:R-:W-:Y:S01]  /*63b0*/  ULDC UR14, c[0x0][0x600] ;  /* 0x00018000000e7ab9 */ /* 0x000fe20000000800 */
[----:B------:R-:W-:Y:S01]  /*63c0*/  IMAD.MOV.U32 R8, RZ, RZ, RZ ;  /* 0x000000ffff087224 */ /* 0x000fe200078e00ff */
[----:B------:R-:W-:Y:S01]  /*63d0*/  UMOV UR29, 0x5 ;  /* 0x00000005001d7882 */ /* 0x000fe20000000000 */
[----:B------:R-:W-:-:S02]  /*63e0*/  UIADD3 UR46, UR37, 0x1, URZ ;  /* 0x00000001252e7890 */ /* 0x000fc4000fffe03f */
[----:B------:R-:W-:Y:S02]  /*63f0*/  ULOP3.LUT UR45, UR40, 0x2, URZ, 0xfc, !UPT ;  /* 0x00000002282d7892 */ /* 0x000fe4000f8efc3f */
[----:B------:R-:W-:Y:S02]  /*6400*/  UIADD3 UR14, UR14, -0x1, URZ ;  /* 0xffffffff0e0e7890 */ /* 0x000fe4000fffe03f */
[----:B------:R-:W-:Y:S02]  /*6410*/  USHF.L.U32 UR13, UR7, UR13, URZ ;  /* 0x0000000d070d7299 */ /* 0x000fe4000800063f */
[----:B------:R-:W-:Y:S02]  /*6420*/  ULOP3.LUT UR22, URZ, UR6, URZ, 0x33, !UPT ;  /* 0x000000063f167292 */ /* 0x000fe4000f8e333f */
[----:B0-----:R-:W-:Y:S02]  /*6430*/  ULOP3.LUT UR4, UR5, 0x1, URZ, 0xc0, !UPT ;  /* 0x0000000105047892 */ /* 0x001fe4000f8ec03f */
[----:B------:R-:W-:-:S02]  /*6440*/  USHF.R.U32.HI UR44, URZ, 0x1, UR5 ;  /* 0x000000013f2c7899 */ /* 0x000fc40008011605 */
[----:B------:R-:W-:Y:S02]  /*6450*/  USHF.L.U32 UR15, UR5, 0x6, URZ ;  /* 0x00000006050f7899 */ /* 0x000fe4000800063f */
[----:B------:R-:W-:Y:S02]  /*6460*/  USHF.L.U32 UR21, UR5, 0xb, URZ ;  /* 0x0000000b05157899 */ /* 0x000fe4000800063f */
[----:B------:R-:W-:Y:S02]  /*6470*/  ULOP3.LUT UR5, UR5, 0xfffffffe, URZ, 0xc0, !UPT ;  /* 0xfffffffe05057892 */ /* 0x000fe4000f8ec03f */
[----:B------:R-:W-:Y:S02]  /*6480*/  UISETP.GT.U32.AND UP0, UPT, UR4, 0xffff, UPT ;  /* 0x0000ffff0400788c */ /* 0x000fe4000bf04070 */
[----:B------:R-:W-:Y:S02]  /*6490*/  USHF.L.U32 UR23, UR7, UR5, URZ ;  /* 0x0000000507177299 */ /* 0x000fe4000800063f */
[----:B------:R-:W-:-:S02]  /*64a0*/  ULOP3.LUT UR5, UR5, 0x1, URZ, 0xfc, !UPT ;  /* 0x0000000105057892 */ /* 0x000fc4000f8efc3f */
[----:B------:R-:W-:Y:S02]  /*64b0*/  USEL UR4, UR4, 0xffff, !UP0 ;  /* 0x0000ffff04047887 */ /* 0x000fe4000c000000 */
[----:B------:R-:W-:Y:S02]  /*64c0*/  USHF.L.U32 UR5, UR7, UR5, URZ ;  /* 0x0000000507057299 */ /* 0x000fe4000800063f */
[----:B------:R-:W-:Y:S02]  /*64d0*/  ULOP3.LUT UR4, UR4, 0xffff, URZ, 0xc0, !UPT ;  /* 0x0000ffff04047892 */ /* 0x000fe4000f8ec03f */
[----:B------:R-:W-:Y:S02]  /*64e0*/  ULOP3.LUT UR15, UR15, 0x40, URZ, 0xc0, !UPT ;  /* 0x000000400f0f7892 */ /* 0x000fe4000f8ec03f */
[----:B------:R-:W-:Y:S02]  /*64f0*/  ULOP3.LUT UR21, UR21, 0x800, URZ, 0xc0, !UPT ;  /* 0x0000080015157892 */ /* 0x000fe4000f8ec03f */
[----:B------:R-:W-:-:S02]  /*6500*/  ULOP3.LUT UR23, UR23, UR5, URZ, 0xfc, !UPT ;  /* 0x0000000517177292 */ /* 0x000fc4000f8efc3f */
[----:B------:R-:W-:Y:S01]  /*6510*/  USHF.L.U32 UR29, UR29, UR4, URZ ;  /* 0x000000041d1d7299 */ /* 0x000fe2000800063f */
[----:B------:R-:W-:-:S11]  /*6520*/  ULDC.64 UR30, c[0x0][0x198] ;  /* 0x00006600001e7ab9 */ /* 0x000fd60000000a00 */
.L_x_178:
[----:B------:R-:W-:-:S03]  /*6530*/  UMOV UR4, 0xffffffff ;  /* 0xffffffff00047882 */ /* 0x000fc60000000000 */
[----:B------:R-:W-:Y:S05]  /*6540*/  BRA.DIV UR4, `(.L_x_167) ;  /* 0x0000001204247947 */ /* 0x000fea000b800000 */
[----:B------:R-:W-:-:S13]  /*6550*/  ELECT P6, URZ, PT ;  /* 0x00000000003f782f */ /* 0x000fda00038c0000 */
.L_x_191:
[----:B------:R-:W0:Y:S01]  /*6560*/  LDC R3, c[0x0][0x28c] ;  /* 0x0000a300ff037b82 */ /* 0x000e220000000800 */
[----:B------:R-:W-:Y:S01]  /*6570*/  BSSY B1, `(.L_x_168) ;  /* 0x000004a000017945 */ /* 0x000fe20003800000 */
[----:B0-----:R-:W-:-:S13]  /*6580*/  ISETP.LT.OR P6, PT, R3, 0x1, !P6 ;  /* 0x000000010300780c */ /* 0x001fda00077c1670 */
[----:B------:R-:W-:Y:S05]  /*6590*/  @P6 BRA `(.L_x_169) ;  /* 0x00000004001c6947 */ /* 0x000fea0003800000 */
[----:B------:R-:W-:Y:S01]  /*65a0*/  LEA R18, R18, UR44, 0x1 ;  /* 0x0000002c12127c11 */ /* 0x000fe2000f8e08ff */
[----:B------:R-:W-:Y:S01]  /*65b0*/  IMAD.MOV.U32 R11, RZ, RZ, RZ ;  /* 0x000000ffff0b7224 */ /* 0x000fe200078e00ff */
[----:B------:R-:W-:Y:S01]  /*65c0*/  LEA R6, R2, UR15, 0x7 ;  /* 0x0000000f02067c11 */ /* 0x000fe2000f8e38ff */
[----:B------:R-:W-:Y:S02]  /*65d0*/  IMAD.U32 R12, RZ, RZ, UR46 ;  /* 0x0000002eff0c7e24 */ /* 0x000fe4000f8e00ff */
[----:B------:R-:W-:Y:S02]  /*65e0*/  IMAD.MOV.U32 R2, RZ, RZ, R9 ;  /* 0x000000ffff027224 */ /* 0x000fe400078e0009 */
[----:B------:R-:W-:Y:S02]  /*65f0*/  IMAD.MOV.U32 R3, RZ, RZ, R8 ;  /* 0x000000ffff037224 */ /* 0x000fe400078e0008 */
[----:B------:R-:W-:-:S07]  /*6600*/  IMAD.SHL.U32 R18, R18, 0x20, RZ ;  /* 0x0000002012127824 */ /* 0x000fce00078e00ff */
.L_x_173:
[----:B------:R-:W0:Y:S01]  /*6610*/  S2R R5, SR_CgaCtaId ;  /* 0x0000000000057919 */ /* 0x000e220000008800 */
[----:B------:R-:W-:-:S04]  /*6620*/  MOV R4, 0x400 ;  /* 0x0000040000047802 */ /* 0x000fc80000000f00 */
[----:B0-----:R-:W-:Y:S02]  /*6630*/  LEA R10, R5, R4, 0x18 ;  /* 0x00000004050a7211 */ /* 0x001fe400078ec0ff */
[----:B------:R-:W-:Y:S01]  /*6640*/  SHF.L.U32 R4, R2, 0x1f, RZ ;  /* 0x0000001f02047819 */ /* 0x000fe200000006ff */
[----:B------:R-:W0:Y:S02]  /*6650*/  @!P3 LDC R5, c[0x0][0x500] ;  /* 0x00014000ff05bb82 */ /* 0x000e240000000800 */
[----:B------:R-:W-:-:S04]  /*6660*/  IMAD R7, R3, 0x8, R10 ;  /* 0x0000000803077824 */ /* 0x000fc800078e020a */
[----:B------:R-:W1:Y:S02]  /*6670*/  SYNCS.PHASECHK.TRANS64.TRYWAIT P1, [R7+URZ+0x20], R4 ;  /* 0x00002004070075a7 */ /* 0x000e64000802017f */
[----:B-1----:R-:W-:Y:S05]  /*6680*/  @!P1 BRA `(.L_x_170) ;  /* 0x0000000c00f49947 */ /* 0x002fea0003800000 */
.L_x_192:
[----:B------:R-:W-:Y:S01]  /*6690*/  UPRMT UR4, UR45, 0x9910, URZ ;  /* 0x000099102d047896 */ /* 0x000fe2000800003f */
[----:B0-----:R0:W-:Y:S03]  /*66a0*/  @!P3 SYNCS.ARRIVE.TRANS64 RZ, [R7+URZ], R5 ;  /* 0x0000000507ffb9a7 */ /* 0x0011e6000800003f */
[----:B------:R-:W-:-:S06]  /*66b0*/  UISETP.NE.AND UP0, UPT, UR4, 0x2, UPT ;  /* 0x000000020400788c */ /* 0x000fcc000bf05270 */
[----:B------:R-:W-:-:S13]  /*66c0*/  PLOP3.LUT P1, PT, PT, PT, UP0, 0x80, 0x0 ;  /* 0x000000000000781c */ /* 0x000fda0003f2f008 */
[----:B0-----:R-:W-:Y:S05]  /*66d0*/  @P1 BRA `(.L_x_171) ;  /* 0x0000000000041947 */ /* 0x001fea0003800000 */
[----:B------:R-:W-:Y:S01]  /*66e0*/  BPT.TRAP 0x1 ;  /* 0x000000040000795c */ /* 0x000fe20000300000 */
.L_x_171:
[----:B------:R-:W-:Y:S05]  /*66f0*/  @P0 BRA `(.L_x_172) ;  /* 0x0000000000040947 */ /* 0x000fea0003800000 */
[----:B------:R-:W-:Y:S01]  /*6700*/  BPT.TRAP 0x1 ;  /* 0x000000040000795c */ /* 0x000fe20000300000 */
.L_x_172:
[C---:B-1----:R-:W-:Y:S01]  /*6710*/  LEA R4, R3.reuse, UR44, 0x2 ;  /* 0x0000002c03047c11 */ /* 0x042fe2000f8e10ff */
[----:B------:R-:W-:Y:S01]  /*6720*/  VIADD R12, R12, 0xffffffff ;  /* 0xffffffff0c0c7836 */ /* 0x000fe20000000000 */
[----:B------:R-:W-:Y:S01]  /*6730*/  LEA R5, R3, UR21, 0xd ;  /* 0x0000001503057c11 */ /* 0x000fe2000f8e68ff */
[----:B------:R-:W-:Y:S01]  /*6740*/  UIADD3 UR4, UP0, UR30, 0xf0, URZ ;  /* 0x000000f01e047890 */ /* 0x000fe2000ff1e03f */
[----:B------:R-:W-:Y:S01]  /*6750*/  R2UR UR34, R11 ;  /* 0x000000000b2272ca */ /* 0x000fe200000e0000 */
[----:B------:R-:W-:Y:S01]  /*6760*/  IMAD.SHL.U32 R4, R4, 0x400, RZ ;  /* 0x0000040004047824 */ /* 0x000fe200078e00ff */
[----:B------:R-:W-:Y:S01]  /*6770*/  R2UR UR33, R7 ;  /* 0x00000000072172ca */ /* 0x000fe200000e0000 */
[--C-:B------:R-:W-:Y:S01]  /*6780*/  IMAD R5, R5, 0x4, R10.reuse ;  /* 0x0000000405057824 */ /* 0x100fe200078e020a */
[----:B------:R-:W-:Y:S01]  /*6790*/  R2UR UR36, R19 ;  /* 0x00000000132472ca */ /* 0x000fe200000e0000 */
[----:B------:R-:W-:Y:S01]  /*67a0*/  IMAD R4, R4, 0x4, R10 ;  /* 0x0000000404047824 */ /* 0x000fe200078e020a */
[----:B------:R-:W-:Y:S01]  /*67b0*/  R2UR UR35, R18 ;  /* 0x00000000122372ca */ /* 0x000fe200000e0000 */
[----:B------:R-:W-:Y:S01]  /*67c0*/  UIADD3 UR42, UP1, UR30, 0x1f0, URZ ;  /* 0x000001f01e2a7890 */ /* 0x000fe2000ff3e03f */
[----:B------:R-:W-:Y:S01]  /*67d0*/  R2UR UR8, R5 ;  /* 0x00000000050872ca */ /* 0x000fe200000e0000 */
[----:B------:R-:W-:Y:S01]  /*67e0*/  UIADD3.X UR5, URZ, UR31, URZ, UP0, !UPT ;  /* 0x0000001f3f057290 */ /* 0x000fe200087fe43f */
[----:B------:R-:W-:Y:S01]  /*67f0*/  R2UR UR24, R4 ;  /* 0x00000000041872ca */ /* 0x000fe200000e0000 */
[----:B------:R-:W-:Y:S01]  /*6800*/  UPRMT UR41, URZ, 0x5410, UR29 ;  /* 0x000054103f297896 */ /* 0x000fe2000800001d */
[----:B------:R-:W-:Y:S01]  /*6810*/  R2UR UR19, R6 ;  /* 0x00000000061372ca */ /* 0x000fe200000e0000 */
[----:B------:R-:W-:Y:S01]  /*6820*/  UIADD3 UR26, UR34, 0x20, URZ ;  /* 0x00000020221a7890 */ /* 0x000fe2000fffe03f */
[----:B------:R-:W-:Y:S01]  /*6830*/  ISETP.GT.AND P2, PT, R12, 0x1, PT ;  /* 0x000000010c00780c */ /* 0x000fe20003f44270 */
[----:B------:R-:W-:Y:S01]  /*6840*/  UIADD3.X UR43, URZ, UR31, URZ, UP1, !UPT ;  /* 0x0000001f3f2b7290 */ /* 0x000fe20008ffe43f */
[----:B------:R-:W-:Y:S01]  /*6850*/  VIADD R3, R3, 0x1 ;  /* 0x0000000103037836 */ /* 0x000fe20000000000 */
[----:B------:R-:W-:Y:S01]  /*6860*/  UPRMT UR47, URZ, 0x5410, UR23 ;  /* 0x000054103f2f7896 */ /* 0x000fe20008000017 */
[----:B------:R-:W-:Y:S01]  /*6870*/  VIADD R11, R11, 0x40 ;  /* 0x000000400b0b7836 */ /* 0x000fe20000000000 */
[----:B------:R-:W-:Y:S01]  /*6880*/  UMOV UR6, 0x0 ;  /* 0x0000000000067882 */ /* 0x000fe20000000000 */
[----:B------:R-:W-:Y:S01]  /*6890*/  UMOV UR7, 0x10000000 ;  /* 0x1000000000077882 */ /* 0x000fe20000000000 */
[----:B------:R-:W-:Y:S01]  /*68a0*/  UIADD3 UR16, UR8, 0x10180, URZ ;  /* 0x0001018008107890 */ /* 0x000fe2000fffe03f */
[----:B------:R-:W-:Y:S01]  /*68b0*/  ISETP.NE.AND P1, PT, R3, 0x4, PT ;  /* 0x000000040300780c */ /* 0x000fe20003f25270 */
[----:B------:R-:W-:-:S02]  /*68c0*/  UIADD3 UR32, UR24, 0x180, URZ ;  /* 0x0000018018207890 */ /* 0x000fc4000fffe03f */
[----:B------:R-:W-:Y:S01]  /*68d0*/  UIADD3 UR24, UR24, 0x2180, URZ ;  /* 0x0000218018187890 */ /* 0x000fe2000fffe03f */
[----:B------:R-:W-:Y:S01]  /*68e0*/  SEL R5, RZ, 0x1, P1 ;  /* 0x00000001ff057807 */ /* 0x000fe20000800000 */
[----:B------:R-:W-:Y:S01]  /*68f0*/  UIADD3 UR8, UR8, 0x14180, URZ ;  /* 0x0001418008087890 */ /* 0x000fe2000fffe03f */
[----:B------:R-:W-:Y:S01]  /*6900*/  SEL R3, R3, RZ, P1 ;  /* 0x000000ff03037207 */ /* 0x000fe20000800000 */
[----:B------:R-:W-:Y:S01]  /*6910*/  UMOV UR25, UR33 ;  /* 0x0000002100197c82 */ /* 0x000fe20008000000 */
[----:B------:R-:W-:Y:S01]  /*6920*/  UMOV UR28, UR36 ;  /* 0x00000024001c7c82 */ /* 0x000fe20008000000 */
[----:B------:R-:W-:Y:S01]  /*6930*/  UMOV UR27, UR35 ;  /* 0x00000023001b7c82 */ /* 0x000fe20008000000 */
[----:B------:R-:W-:Y:S01]  /*6940*/  UMOV UR17, UR33 ;  /* 0x0000002100117c82 */ /* 0x000fe20008000000 */
[----:B------:R-:W-:Y:S01]  /*6950*/  UMOV UR18, UR34 ;  /* 0x0000002200127c82 */ /* 0x000fe20008000000 */
[----:B------:R-:W-:Y:S01]  /*6960*/  UMOV UR20, UR36 ;  /* 0x0000002400147c82 */ /* 0x000fe20008000000 */
[----:B------:R0:W-:Y:S01]  /*6970*/  UTMALDG.3D.MULTICAST [UR32], [UR4], UR41, desc[UR6] ;  /* 0x00000620040073b4 */ /* 0x0001e20008011829 */
[----:B------:R-:W-:Y:S01]  /*6980*/  UMOV UR9, UR33 ;  /* 0x0000002100097c82 */ /* 0x000fe20008000000 */
[----:B------:R-:W-:Y:S01]  /*6990*/  UMOV UR11, UR19 ;  /* 0x00000013000b7c82 */ /* 0x000fe20008000000 */
[----:B------:R-:W-:Y:S01]  /*69a0*/  UMOV UR12, UR36 ;  /* 0x00000024000c7c82 */ /* 0x000fe20008000000 */
[----:B------:R-:W-:Y:S01]  /*69b0*/  UMOV UR10, UR26 ;  /* 0x0000001a000a7c82 */ /* 0x000fe20008000000 */
[----:B------:R-:W-:Y:S01]  /*69c0*/  LOP3.LUT R2, R2, R5, RZ, 0x3c, !PT ;  /* 0x0000000502027212 */ /* 0x000fe200078e3cff */
[----:B------:R0:W-:Y:S01]  /*69d0*/  UTMALDG.3D.MULTICAST [UR24], [UR4], UR41, desc[UR6] ;  /* 0x00000618040073b4 */ /* 0x0001e20008011829 */
[----:B------:R0:W-:Y:S01]  /*69e0*/  UTMALDG.3D.MULTICAST [UR16], [UR42], UR47, desc[UR6] ;  /* 0x000006102a0073b4 */ /* 0x0001e2000801182f */
[----:B------:R0:W-:Y:S02]  /*69f0*/  UTMALDG.3D.MULTICAST [UR8], [UR42], UR47, desc[UR6] ;  /* 0x000006082a0073b4 */ /* 0x0001e4000801182f */
[----:B0-----:R-:W-:Y:S05]  /*6a00*/  @P2 BRA `(.L_x_173) ;  /* 0xfffffffc00002947 */ /* 0x001fea000383ffff */
.L_x_169:
[----:B------:R-:W-:Y:S05]  /*6a10*/  BSYNC B1 ;  /* 0x0000000000017941 */ /* 0x000fea0003800000 */
.L_x_168:
[----:B------:R-:W-:Y:S01]  /*6a20*/  LOP3.LUT P4, RZ, R0, 0xff, RZ, 0xc0, !PT ;  /* 0x000000ff00ff7812 */ /* 0x000fe2000788c0ff */
[----:B------:R-:W-:Y:S01]  /*6a30*/  VIADD R8, R8, UR37 ;  /* 0x0000002508087c36 */ /* 0x000fe20008000000 */
[----:B------:R-:W-:Y:S01]  /*6a40*/  ULDC.64 UR4, c[0x0][0x650] ;  /* 0x0001940000047ab9 */ /* 0x000fe20000000a00 */
[----:B------:R-:W-:Y:S01]  /*6a50*/  BSSY B1, `(.L_x_174) ;  /* 0x000006f000017945 */ /* 0x000fe20003800000 */
[----:B------:R-:W-:Y:S02]  /*6a60*/  IMAD.MOV.U32 R18, RZ, RZ, -0x1 ;  /* 0xffffffffff127424 */ /* 0x000fe400078e00ff */
[----:B------:R-:W-:Y:S01]  /*6a70*/  SHF.R.U32.HI R0, RZ, 0x2, R8 ;  /* 0x00000002ff007819 */ /* 0x000fe20000011608 */
[----:B------:R-:W-:Y:S01]  /*6a80*/  IMAD.MOV.U32 R19, RZ, RZ, -0x1 ;  /* 0xffffffffff137424 */ /* 0x000fe200078e00ff */
[----:B------:R-:W-:Y:S02]  /*6a90*/  ISETP.GT.U32.AND P1, PT, R8, 0x3, PT ;  /* 0x000000030800780c */ /* 0x000fe40003f24070 */
[----:B------:R-:W-:-:S02]  /*6aa0*/  LOP3.LUT R0, R0, 0x1, RZ, 0xc0, !PT ;  /* 0x0000000100007812 */ /* 0x000fc400078ec0ff */
[----:B------:R-:W-:Y:S01]  /*6ab0*/  LOP3.LUT R8, R8, 0x3, RZ, 0xc0, !PT ;  /* 0x0000000308087812 */ /* 0x000fe200078ec0ff */
[----:B------:R-:W0:Y:S01]  /*6ac0*/  @P4 S2R R3, SR_CgaCtaId ;  /* 0x0000000000034919 */ /* 0x000e220000008800 */
[----:B------:R-:W-:Y:S02]  /*6ad0*/  @P4 MOV R2, 0x400 ;  /* 0x0000040000024802 */ /* 0x000fe40000000f00 */
[----:B------:R-:W-:Y:S02]  /*6ae0*/  ISETP.NE.U32.AND P2, PT, R0, 0x1, PT ;  /* 0x000000010000780c */ /* 0x000fe40003f45070 */
[----:B0-----:R-:W-:Y:S01]  /*6af0*/  @P4 LEA R2, R3, R2, 0x18 ;  /* 0x0000000203024211 */ /* 0x001fe200078ec0ff */
[----:B------:R-:W-:-:S03]  /*6b00*/  IMAD.U32 R3, RZ, RZ, UR37 ;  /* 0x00000025ff037e24 */ /* 0x000fc6000f8e00ff */
[----:B------:R0:W-:Y:S01]  /*6b10*/  @P4 SYNCS.ARRIVE.TRANS64.A1T0 RZ, [R2+URZ+0x78], RZ ;  /* 0x000078ff02ff49a7 */ /* 0x0001e2000810003f */
[----:B------:R-:W-:Y:S02]  /*6b20*/  IADD3 R16, P4, R16, UR52, RZ ;  /* 0x0000003410107c10 */ /* 0x000fe4000ff9e0ff */
[----:B------:R-:W-:Y:S02]  /*6b30*/  ISETP.LT.U32.AND P1, PT, R3, 0x4, P1 ;  /* 0x000000040300780c */ /* 0x000fe40000f21070 */
[----:B------:R-:W-:Y:S02]  /*6b40*/  IADD3.X R17, R17, UR39, RZ, P4, !PT ;  /* 0x0000002711117c10 */ /* 0x000fe4000a7fe4ff */
[----:B------:R-:W-:Y:S02]  /*6b50*/  ISETP.GE.U32.AND P4, PT, R16, UR4, PT ;  /* 0x0000000410007c0c */ /* 0x000fe4000bf86070 */
[----:B------:R-:W-:Y:S02]  /*6b60*/  SEL R0, RZ, 0x1, !P1 ;  /* 0x00000001ff007807 */ /* 0x000fe40004800000 */
[----:B------:R-:W-:-:S02]  /*6b70*/  ISETP.GE.U32.AND.EX P1, PT, R17, UR5, PT, P4 ;  /* 0x0000000511007c0c */ /* 0x000fc4000bf26140 */
[----:B------:R-:W-:Y:S02]  /*6b80*/  ISETP.GT.U32.AND P2, PT, R3, 0x3, !P2 ;  /* 0x000000030300780c */ /* 0x000fe40005744070 */
[----:B------:R-:W-:Y:S02]  /*6b90*/  PRMT R3, RZ, 0x7610, R3 ;  /* 0x00007610ff037816 */ /* 0x000fe40000000003 */
[----:B0-----:R-:W-:-:S04]  /*6ba0*/  SEL R2, RZ, 0x1, !P2 ;  /* 0x00000001ff027807 */ /* 0x001fc80005000000 */
[--C-:B------:R-:W-:Y:S01]  /*6bb0*/  LOP3.LUT R9, R2, R9, R0.reuse, 0x96, !PT ;  /* 0x0000000902097212 */ /* 0x100fe200078e9600 */
[----:B------:R-:W-:Y:S01]  /*6bc0*/  IMAD.MOV.U32 R2, RZ, RZ, -0x1 ;  /* 0xffffffffff027424 */ /* 0x000fe200078e00ff */
[----:B------:R-:W-:Y:S01]  /*6bd0*/  PRMT R0, RZ, 0x7610, R0 ;  /* 0x00007610ff007816 */ /* 0x000fe20000000000 */
[----:B------:R-:W-:Y:S06]  /*6be0*/  @P1 BRA `(.L_x_175) ;  /* 0x0000000400541947 */ /* 0x000fec0003800000 */
[----:B------:R-:W0:Y:S01]  /*6bf0*/  S2UR UR4, SR_CTAID.X ;  /* 0x00000000000479c3 */ /* 0x000e220000002500 */
[----:B------:R-:W-:Y:S01]  /*6c00*/  ULDC.64 UR6, c[0x0][0x628] ;  /* 0x00018a0000067ab9 */ /* 0x000fe20000000a00 */
[----:B------:R-:W-:Y:S01]  /*6c10*/  ULDC UR5, c[0x0][0x150] ;  /* 0x0000540000057ab9 */ /* 0x000fe20000000800 */
[----:B------:R-:W-:Y:S01]  /*6c20*/  ISETP.NE.U32.AND P1, PT, RZ, UR6, PT ;  /* 0x00000006ff007c0c */ /* 0x000fe2000bf25070 */
[----:B------:R-:W-:Y:S01]  /*6c30*/  ULDC UR8, c[0x0][0x630] ;  /* 0x00018c0000087ab9 */ /* 0x000fe20000000800 */
[----:B------:R-:W-:Y:S01]  /*6c40*/  ULDC UR10, c[0x0][0x154] ;  /* 0x00005500000a7ab9 */ /* 0x000fe20000000800 */
[----:B------:R-:W-:Y:S01]  /*6c50*/  IMAD.MOV.U32 R2, RZ, RZ, R16 ;  /* 0x000000ffff027224 */ /* 0x000fe200078e0010 */
[----:B------:R-:W-:Y:S01]  /*6c60*/  ISETP.NE.AND.EX P1, PT, RZ, UR7, PT, P1 ;  /* 0x00000007ff007c0c */ /* 0x000fe2000bf25310 */
[----:B------:R-:W1:Y:S01]  /*6c70*/  S2UR UR9, SR_CTAID.Y ;  /* 0x00000000000979c3 */ /* 0x000e620000002600 */
[----:B0-----:R-:W-:-:S05]  /*6c80*/  I2FP.F32.U32 R3, UR4 ;  /* 0x0000000400037c45 */ /* 0x001fca0008201000 */
[----:B------:R-:W-:Y:S01]  /*6c90*/  FMUL R10, R3, UR5 ;  /* 0x00000005030a7c20 */ /* 0x000fe20008400000 */
[----:B------:R-:W-:-:S05]  /*6ca0*/  IMAD.MOV.U32 R3, RZ, RZ, R17 ;  /* 0x000000ffff037224 */ /* 0x000fca00078e0011 */
[----:B------:R-:W-:Y:S05]  /*6cb0*/  @!P1 BRA `(.L_x_176) ;  /* 0x0000000000289947 */ /* 0x000fea0003800000 */
[----:B------:R-:W-:Y:S02]  /*6cc0*/  ULDC UR5, c[0x0][0x634] ;  /* 0x00018d0000057ab9 */ /* 0x000fe40000000800 */
[----:B------:R-:W-:-:S05]  /*6cd0*/  IADD3 R7, P1, R16, UR5, RZ ;  /* 0x0000000510077c10 */ /* 0x000fca000ff3e0ff */
[----:B------:R-:W-:-:S04]  /*6ce0*/  IMAD.X R11, RZ, RZ, R17, P1 ;  /* 0x000000ffff0b7224 */ /* 0x000fc800008e0611 */
[----:B------:R-:W-:-:S04]  /*6cf0*/  IMAD.WIDE.U32 R4, R11, UR6, RZ ;  /* 0x000000060b047c25 */ /* 0x000fc8000f8e00ff */
[----:B------:R-:W-:-:S04]  /*6d00*/  IMAD.WIDE.U32 R4, P1, R7, UR7, R4 ;  /* 0x0000000707047c25 */ /* 0x000fc8000f820004 */
[----:B------:R-:W-:-:S04]  /*6d10*/  IMAD.WIDE.U32 R6, R7, UR6, RZ ;  /* 0x0000000607067c25 */ /* 0x000fc8000f8e00ff */
[----:B------:R-:W-:Y:S01]  /*6d20*/  IMAD.X R3, RZ, RZ, RZ, P1 ;  /* 0x000000ffff037224 */ /* 0x000fe200008e06ff */
[----:B------:R-:W-:Y:S01]  /*6d30*/  IADD3 RZ, P1, R7, R4, RZ ;  /* 0x0000000407ff7210 */ /* 0x000fe20007f3e0ff */
[----:B------:R-:W-:-:S04]  /*6d40*/  IMAD.MOV.U32 R2, RZ, RZ, R5 ;  /* 0x000000ffff027224 */ /* 0x000fc800078e0005 */
[----:B------:R-:W-:-:S08]  /*6d50*/  IMAD.WIDE.U32.X R2, R11, UR7, R2, P1 ;  /* 0x000000070b027c25 */ /* 0x000fd000088e0402 */
.L_x_176:
[--C-:B------:R-:W-:Y:S01]  /*6d60*/  SHF.R.U64 R19, R2, UR8, R3.reuse ;  /* 0x0000000802137c19 */ /* 0x100fe20008001203 */
[----:B------:R-:W0:Y:S01]  /*6d70*/  F2I.U32.TRUNC.NTZ R10, R10 ;  /* 0x0000000a000a7305 */ /* 0x000e22000020f000 */
[----:B------:R-:W-:Y:S01]  /*6d80*/  SHF.R.U32.HI R2, RZ, UR8, R3 ;  /* 0x00000008ff027c19 */ /* 0x000fe20008011603 */
[----:B------:R-:W-:Y:S01]  /*6d90*/  ULDC.64 UR6, c[0x0][0x620] ;  /* 0x0001880000067ab9 */ /* 0x000fe20000000a00 */
[----:B------:R-:W-:Y:S01]  /*6da0*/  IADD3 R5, P1, RZ, -R19, RZ ;  /* 0x80000013ff057210 */ /* 0x000fe20007f3e0ff */
[----:B------:R-:W2:Y:S01]  /*6db0*/  LDC R15, c[0x0][0x610] ;  /* 0x00018400ff0f7b82 */ /* 0x000ea20000000800 */
[----:B-1----:R-:W-:Y:S01]  /*6dc0*/  I2FP.F32.U32 R4, UR9 ;  /* 0x0000000900047c45 */ /* 0x002fe20008201000 */
[----:B------:R-:W-:Y:S01]  /*6dd0*/  ULDC UR8, c[0x0][0x658] ;  /* 0x0001960000087ab9 */ /* 0x000fe20000000800 */
[----:B------:R-:W-:Y:S01]  /*6de0*/  ULDC UR12, c[0x0][0x648] ;  /* 0x00019200000c7ab9 */ /* 0x000fe20000000800 */
[----:B------:R-:W-:Y:S02]  /*6df0*/  IMAD.X R2, RZ, RZ, ~R2, P1 ;  /* 0x000000ffff027224 */ /* 0x000fe400008e0e02 */
[----:B------:R-:W-:Y:S01]  /*6e00*/  FMUL R6, R4, UR10 ;  /* 0x0000000a04067c20 */ /* 0x000fe20008400000 */
[----:B------:R-:W-:Y:S01]  /*6e10*/  ULDC.64 UR10, c[0x0][0x640] ;  /* 0x00019000000a7ab9 */ /* 0x000fe20000000a00 */
[----:B------:R-:W-:Y:S01]  /*6e20*/  IMAD R4, R2, UR6, RZ ;  /* 0x0000000602047c24 */ /* 0x000fe2000f8e02ff */
[----:B------:R-:W-:Y:S01]  /*6e30*/  ISETP.NE.U32.AND P1, PT, RZ, UR10, PT ;  /* 0x0000000aff007c0c */ /* 0x000fe2000bf25070 */
[C---:B------:R-:W-:Y:S01]  /*6e40*/  IMAD.WIDE.U32 R2, R5.reuse, UR6, R16 ;  /* 0x0000000605027c25 */ /* 0x040fe2000f8e0010 */
[----:B0-----:R-:W-:Y:S01]  /*6e50*/  R2UR UR5, R10 ;  /* 0x000000000a0572ca */ /* 0x001fe200000e0000 */
[----:B------:R-:W0:Y:S01]  /*6e60*/  F2I.U32.TRUNC.NTZ R6, R6 ;  /* 0x0000000600067305 */ /* 0x000e22000020f000 */
[----:B------:R-:W-:Y:S01]  /*6e70*/  ULDC UR6, c[0x0][0x618] ;  /* 0x0001860000067ab9 */ /* 0x000fe20000000800 */
[----:B------:R-:W-:Y:S01]  /*6e80*/  IMAD R5, R5, UR7, R4 ;  /* 0x0000000705057c24 */ /* 0x000fe2000f8e0204 */
[----:B------:R-:W-:-:S03]  /*6e90*/  ISETP.NE.AND.EX P1, PT, RZ, UR11, PT, P1 ;  /* 0x0000000bff007c0c */ /* 0x000fc6000bf25310 */
[----:B------:R-:W-:-:S05]  /*6ea0*/  IMAD.IADD R3, R3, 0x1, R5 ;  /* 0x0000000103037824 */ /* 0x000fca00078e0205 */
[--C-:B------:R-:W-:Y:S02]  /*6eb0*/  SHF.R.U64 R10, R2, UR6, R3.reuse ;  /* 0x00000006020a7c19 */ /* 0x100fe40008001203 */
[----:B------:R-:W-:Y:S01]  /*6ec0*/  SHF.R.U32.HI R3, RZ, UR6, R3 ;  /* 0x00000006ff037c19 */ /* 0x000fe20008011603 */
[----:B------:R-:W-:Y:S01]  /*6ed0*/  ULDC UR6, c[0x0][0x608] ;  /* 0x0001820000067ab9 */ /* 0x000fe20000000800 */
[----:B0-----:R-:W-:Y:S02]  /*6ee0*/  R2UR UR7, R6 ;  /* 0x00000000060772ca */ /* 0x001fe400000e0000 */
[--C-:B------:R-:W-:Y:S02]  /*6ef0*/  SHF.R.U64 R12, R10, UR6, R3.reuse ;  /* 0x000000060a0c7c19 */ /* 0x100fe40008001203 */
[----:B------:R-:W-:Y:S01]  /*6f00*/  SHF.R.U32.HI R3, RZ, UR6, R3 ;  /* 0x00000006ff037c19 */ /* 0x000fe20008011603 */
[----:B------:R-:W-:-:S03]  /*6f10*/  UIADD3 UR6, -UR5, URZ, URZ ;  /* 0x0000003f05067290 */ /* 0x000fc6000fffe13f */
[--C-:B------:R-:W-:Y:S01]  /*6f20*/  SHF.R.U64 R13, R12, UR8, R3.reuse ;  /* 0x000000080c0d7c19 */ /* 0x100fe20008001203 */
[----:B------:R-:W-:Y:S01]  /*6f30*/  ULDC UR5, c[0x0][0x144] ;  /* 0x0000510000057ab9 */ /* 0x000fe20000000800 */
[----:B------:R-:W-:-:S03]  /*6f40*/  SHF.R.U32.HI R3, RZ, UR8, R3 ;  /* 0x00000008ff037c19 */ /* 0x000fc60008011603 */
[----:B------:R-:W-:Y:S01]  /*6f50*/  IMAD.MOV.U32 R2, RZ, RZ, R13 ;  /* 0x000000ffff027224 */ /* 0x000fe200078e000d */
[----:B------:R-:W-:Y:S06]  /*6f60*/  @!P1 BRA `(.L_x_177) ;  /* 0x0000000000289947 */ /* 0x000fec0003800000 */
        /* <DEDUP_REMOVED lines=10> */
.L_x_177:
[----:B------:R-:W-:Y:S01]  /*7010*/  UISETP.NE.AND UP0, UPT, UR38, URZ, UPT ;  /* 0x0000003f2600728c */ /* 0x000fe2000bf05270 */
[----:B------:R-:W-:Y:S01]  /*7020*/  SHF.R.U64 R3, R2, UR12, R3 ;  /* 0x0000000c02037c19 */ /* 0x000fe20008001203 */
[----:B------:R-:W-:Y:S01]  /*7030*/  UIADD3 UR7, -UR7, URZ, URZ ;  /* 0x0000003f07077290 */ /* 0x000fe2000fffe13f */
[----:B------:R-:W-:Y:S01]  /*7040*/  LOP3.LUT R2, R12, UR22, RZ, 0xc0, !PT ;  /* 0x000000160c027c12 */ /* 0x000fe2000f8ec0ff */
[----:B------:R-:W-:Y:S01]  /*7050*/  UIMAD UR4, UR5, UR6, UR4 ;  /* 0x00000006050472a4 */ /* 0x000fe2000f8e0204 */
[----:B------:R-:W-:Y:S01]  /*7060*/  LOP3.LUT R5, R10, UR14, RZ, 0xc0, !PT ;  /* 0x0000000e0a057c12 */ /* 0x000fe2000f8ec0ff */
[----:B------:R-:W-:Y:S01]  /*7070*/  IMAD.MOV R4, RZ, RZ, -R3 ;  /* 0x000000ffff047224 */ /* 0x000fe200078e0a03 */
[----:B------:R-:W-:Y:S01]  /*7080*/  ULDC UR5, c[0x0][0x148] ;  /* 0x0000520000057ab9 */ /* 0x000fe20000000800 */
[----:B------:R-:W-:Y:S01]  /*7090*/  IMAD R18, R3, UR13, R2 ;  /* 0x0000000d03127c24 */ /* 0x000fe2000f8e0202 */
[----:B------:R-:W-:Y:S01]  /*70a0*/  PLOP3.LUT P1, PT, PT, PT, UP0, 0x80, 0x0 ;  /* 0x000000000000781c */ /* 0x000fe20003f2f008 */
[----:B------:R-:W-:Y:S01]  /*70b0*/  IMAD.MOV.U32 R3, RZ, RZ, 0x1 ;  /* 0x00000001ff037424 */ /* 0x000fe200078e00ff */
[----:B------:R-:W-:-:S03]  /*70c0*/  @UP0 UIMAD UR4, UR5, UR7, UR9 ;  /* 0x00000007050402a4 */ /* 0x000fc6000f8e0209 */
[----:B------:R-:W-:Y:S02]  /*70d0*/  ULDC UR5, c[0x0][0x638] ;  /* 0x00018e0000057ab9 */ /* 0x000fe40000000800 */
[----:B------:R-:W-:Y:S02]  /*70e0*/  IMAD R2, R4, UR5, R13 ;  /* 0x0000000504027c24 */ /* 0x000fe4000f8e020d */
[----:B--2---:R-:W-:Y:S01]  /*70f0*/  IMAD R18, R18, R15, UR4 ;  /* 0x0000000412127e24 */ /* 0x004fe2000f8e020f */
[----:B------:R-:W-:Y:S02]  /*7100*/  ULDC UR4, c[0x0][0x600] ;  /* 0x0001800000047ab9 */ /* 0x000fe40000000800 */
[----:B------:R-:W-:-:S05]  /*7110*/  IMAD R5, R2, UR4, R5 ;  /* 0x0000000402057c24 */ /* 0x000fca000f8e0205 */
[----:B------:R-:W-:Y:S02]  /*7120*/  SEL R2, R5, R18, !P1 ;  /* 0x0000001205027207 */ /* 0x000fe40004800000 */
[----:B------:R-:W-:-:S07]  /*7130*/  SEL R18, R18, R5, !P1 ;  /* 0x0000000512127207 */ /* 0x000fce0004800000 */
.L_x_175:
[----:B------:R-:W-:Y:S05]  /*7140*/  BSYNC B1 ;  /* 0x0000000000017941 */ /* 0x000fea0003800000 */
.L_x_174:
[----:B------:R-:W-:-:S13]  /*7150*/  LOP3.LUT P1, RZ, R3, 0xff, RZ, 0xc0, !PT ;  /* 0x000000ff03ff7812 */ /* 0x000fda000782c0ff */
[----:B------:R-:W-:Y:S05]  /*7160*/  @P1 BRA `(.L_x_178) ;  /* 0xfffffff000f01947 */ /* 0x000fea000383ffff */
[----:B------:R-:W-:Y:S05]  /*7170*/  BSYNC B0 ;  /* 0x0000000000007941 */ /* 0x000fea0003800000 */
.L_x_166:
[----:B------:R-:W-:-:S03]  /*7180*/  UMOV UR4, 0xffffffff ;  /* 0xffffffff00047882 */ /* 0x000fc60000000000 */
[----:B------:R-:W-:Y:S05]  /*7190*/  BRA.DIV UR4, `(.L_x_179) ;  /* 0x0000000604447947 */ /* 0x000fea000b800000 */
[----:B------:R-:W-:-:S13]  /*71a0*/  ELECT P6, URZ, PT ;  /* 0x00000000003f782f */ /* 0x000fda00038c0000 */
.L_x_195:
[----:B------:R-:W-:Y:S04]  /*71b0*/  BSSY B0, `(.L_x_180) ;  /* 0x000002c000007945 */ /* 0x000fe80003800000 */
[----:B------:R-:W-:Y:S05]  /*71c0*/  @!P6 BRA `(.L_x_181) ;  /* 0x0000000000a8e947 */ /* 0x000fea0003800000 */
[----:B------:R-:W-:-:S04]  /*71d0*/  ULOP3.LUT UR4, UR40, 0x2, URZ, 0xfc, !UPT ;  /* 0x0000000228047892 */ /* 0x000fc8000f8efc3f */
[----:B------:R-:W-:-:S06]  /*71e0*/  UISETP.NE.AND UP0, UPT, UR4, 0x3, UPT ;  /* 0x000000030400788c */ /* 0x000fcc000bf05270 */
[----:B------:R-:W-:-:S13]  /*71f0*/  PLOP3.LUT P0, PT, PT, PT, UP0, 0x80, 0x0 ;  /* 0x000000000000781c */ /* 0x000fda0003f0f008 */
[----:B------:R-:W-:Y:S05]  /*7200*/  @!P0 BRA `(.L_x_182) ;  /* 0x0000000000048947 */ /* 0x000fea0003800000 */
[----:B------:R-:W-:Y:S01]  /*7210*/  BPT.TRAP 0x1 ;  /* 0x000000040000795c */ /* 0x000fe20000300000 */
.L_x_182:
[----:B------:R-:W0:Y:S01]  /*7220*/  S2R R3, SR_CgaCtaId ;  /* 0x0000000000037919 */ /* 0x000e220000008800 */
[----:B------:R-:W-:Y:S02]  /*7230*/  MOV R0, 0x400 ;  /* 0x0000040000007802 */ /* 0x000fe40000000f00 */
[----:B------:R-:W-:Y:S02]  /*7240*/  SHF.L.U32 R2, R9, 0x1f, RZ ;  /* 0x0000001f09027819 */ /* 0x000fe400000006ff */
[----:B0-----:R-:W-:-:S05]  /*7250*/  LEA R3, R3, R0, 0x18 ;  /* 0x0000000003037211 */ /* 0x001fca00078ec0ff */
[----:B------:R-:W-:-:S04]  /*7260*/  VIADD R3, R3, 0x20 ;  /* 0x0000002003037836 */ /* 0x000fc80000000000 */
[C---:B------:R-:W-:Y:S02]  /*7270*/  IMAD R5, R8.reuse, 0x8, R3 ;  /* 0x0000000808057824 */ /* 0x040fe400078e0203 */
[----:B------:R-:W-:Y:S02]  /*7280*/  VIADD R8, R8, 0x1 ;  /* 0x0000000108087836 */ /* 0x000fe40000000000 */
[----:B------:R-:W0:Y:S03]  /*7290*/  SYNCS.PHASECHK.TRANS64.TRYWAIT P0, [R5+URZ], R2 ;  /* 0x00000002050075a7 */ /* 0x000e26000800017f */
[----:B------:R-:W-:-:S04]  /*72a0*/  ISETP.NE.AND P1, PT, R8, 0x4, PT ;  /* 0x000000040800780c */ /* 0x000fc80003f25270 */
[----:B------:R-:W-:Y:S02]  /*72b0*/  SEL R0, RZ, 0x1, P1 ;  /* 0x00000001ff007807 */ /* 0x000fe40000800000 */
[----:B------:R-:W-:Y:S02]  /*72c0*/  SEL R8, R8, RZ, P1 ;  /* 0x000000ff08087207 */ /* 0x000fe40000800000 */
[----:B------:R-:W-:-:S03]  /*72d0*/  LOP3.LUT R9, R9, R0, RZ, 0x3c, !PT ;  /* 0x0000000009097212 */ /* 0x000fc600078e3cff */
[----:B------:R-:W-:Y:S01]  /*72e0*/  IMAD R7, R8, 0x8, R3 ;  /* 0x0000000808077824 */ /* 0x000fe200078e0203 */
[----:B------:R-:W-:Y:S01]  /*72f0*/  SHF.L.U32 R4, R9, 0x1f, RZ ;  /* 0x0000001f09047819 */ /* 0x000fe200000006ff */
[----:B0-----:R-:W-:Y:S06]  /*7300*/  @!P0 BRA `(.L_x_183) ;  /* 0x0000000400088947 */ /* 0x001fec0003800000 */
.L_x_196:
[----:B------:R-:W1:Y:S01]  /*7310*/  SYNCS.PHASECHK.TRANS64.TRYWAIT P0, [R7+URZ], R4 ;  /* 0x00000004070075a7 */ /* 0x000e62000800017f */
[----:B------:R-:W-:-:S05]  /*7320*/  VIADD R0, R8, 0x1 ;  /* 0x0000000108007836 */ /* 0x000fca0000000000 */
[----:B------:R-:W-:-:S04]  /*7330*/  ISETP.NE.AND P1, PT, R0, 0x4, PT ;  /* 0x000000040000780c */ /* 0x000fc80003f25270 */
[----:B0-----:R-:W-:Y:S02]  /*7340*/  SEL R2, RZ, 0x1, P1 ;  /* 0x00000001ff027807 */ /* 0x001fe40000800000 */
[----:B------:R-:W-:Y:S02]  /*7350*/  SEL R0, R0, RZ, P1 ;  /* 0x000000ff00007207 */ /* 0x000fe40000800000 */
[----:B------:R-:W-:-:S03]  /*7360*/  LOP3.LUT R9, R9, R2, RZ, 0x3c, !PT ;  /* 0x0000000209097212 */ /* 0x000fc600078e3cff */
[----:B------:R-:W-:Y:S01]  /*7370*/  IMAD R6, R0, 0x8, R3 ;  /* 0x0000000800067824 */ /* 0x000fe200078e0203 */
[----:B------:R-:W-:Y:S01]  /*7380*/  SHF.L.U32 R5, R9, 0x1f, RZ ;  /* 0x0000001f09057819 */ /* 0x000fe200000006ff */
[----:B-1----:R-:W-:Y:S06]  /*7390*/  @!P0 BRA `(.L_x_184) ;  /* 0x0000000000f88947 */ /* 0x002fec0003800000 */
.L_x_197:
[----:B------:R-:W1:Y:S01]  /*73a0*/  SYNCS.PHASECHK.TRANS64.TRYWAIT P0, [R6+URZ], R5 ;  /* 0x00000005060075a7 */ /* 0x000e62000800017f */
[----:B------:R-:W-:-:S05]  /*73b0*/  VIADD R0, R0, 0x1 ;  /* 0x0000000100007836 */ /* 0x000fca0000000000 */
[----:B------:R-:W-:-:S04]  /*73c0*/  ISETP.NE.AND P1, PT, R0, 0x4, PT ;  /* 0x000000040000780c */ /* 0x000fc80003f25270 */
[----:B------:R-:W-:Y:S02]  /*73d0*/  SEL R2, RZ, 0x1, P1 ;  /* 0x00000001ff027807 */ /* 0x000fe40000800000 */
[----:B------:R-:W-:Y:S02]  /*73e0*/  SEL R0, R0, RZ, P1 ;  /* 0x000000ff00007207 */ /* 0x000fe40000800000 */
[----:B------:R-:W-:Y:S01]  /*73f0*/  LOP3.LUT R2, R9, R2, RZ, 0x3c, !PT ;  /* 0x0000000209027212 */ /* 0x000fe200078e3cff */
[----:B-1----:R-:W-:Y:S06]  /*7400*/  @!P0 BRA `(.L_x_185) ;  /* 0x0000000000f08947 */ /* 0x002fec0003800000 */
.L_x_198:
[----:B------:R-:W-:Y:S01]  /*7410*/  IMAD R3, R0, 0x8, R3 ;  /* 0x0000000800037824 */ /* 0x000fe200078e0203 */
[----:B------:R-:W-:-:S07]  /*7420*/  SHF.L.U32 R0, R2, 0x1f, RZ ;  /* 0x0000001f02007819 */ /* 0x000fce00000006ff */
.L_x_186:
[----:B--2---:R2:W3:Y:S02]  /*7430*/  SYNCS.PHASECHK.TRANS64.TRYWAIT P0, [R3+URZ], R0 ;  /* 0x00000000030075a7 */ /* 0x0044e4000800017f */
[----:B---3--:R-:W-:Y:S05]  /*7440*/  @!P0 NANOSLEEP.SYNCS 0x989680 ;  /* 0x009896800000895d */ /* 0x008fea0003900000 */
[----:B------:R-:W3:Y:S02]  /*7450*/  @!P0 SYNCS.PHASECHK.TRANS64 P0, [R3+URZ], R0 ;  /* 0x00000000030085a7 */ /* 0x000ee4000800007f */
[----:B---3--:R-:W-:Y:S05]  /*7460*/  @!P0 BRA `(.L_x_186) ;  /* 0xfffffffc00f08947 */ /* 0x008fea000383ffff */
.L_x_181:
[----:B------:R-:W-:Y:S05]  /*7470*/  BSYNC B0 ;  /* 0x0000000000007941 */ /* 0x000fea0003800000 */
.L_x_180:
[----:B------:R-:W-:Y:S05]  /*7480*/  EXIT ;  /* 0x000000000000794d */ /* 0x000fea0003800000 */
.L_x_18:
[----:B0-----:R0:W1:Y:S02]  /*7490*/  SYNCS.PHASECHK.TRANS64.TRYWAIT P0, [R97+URZ+-0x8], R0 ;  /* 0xfffff800610075a7 */ /* 0x001064000800017f */
[----:B-1----:R-:W-:Y:S05]  /*74a0*/  @!P0 NANOSLEEP.SYNCS 0x989680 ;  /* 0x009896800000895d */ /* 0x002fea0003900000 */
[----:B------:R-:W1:Y:S02]  /*74b0*/  @!P0 SYNCS.PHASECHK.TRANS64 P0, [R97+URZ+-0x8], R0 ;  /* 0xfffff800610085a7 */ /* 0x000e64000800007f */
[----:B-1----:R-:W-:Y:S05]  /*74c0*/  @!P0 BRA `(.L_x_18) ;  /* 0xfffffffc00f08947 */ /* 0x002fea000383ffff */
[----:B------:R-:W-:Y:S05]  /*74d0*/  BRA `(.L_x_187) ;  /* 0xffffffa000ec7947 */ /* 0x000fea000383ffff */
.L_x_23:
[----:B-1----:R1:W2:Y:S02]  /*74e0*/  SYNCS.PHASECHK.TRANS64.TRYWAIT P1, [R3+URZ], R0 ;  /* 0x00000000030075a7 */ /* 0x0022a4000802017f */
[----:B--2---:R-:W-:Y:S05]  /*74f0*/  @!P1 NANOSLEEP.SYNCS 0x989680 ;  /* 0x009896800000995d */ /* 0x004fea0003900000 */
[----:B------:R-:W2:Y:S02]  /*7500*/  @!P1 SYNCS.PHASECHK.TRANS64 P1, [R3+URZ], R0 ;  /* 0x00000000030095a7 */ /* 0x000ea4000802007f */
[----:B--2---:R-:W-:Y:S05]  /*7510*/  @!P1 BRA `(.L_x_23) ;  /* 0xfffffffc00f09947 */ /* 0x004fea000383ffff */
[----:B------:R-:W-:Y:S05]  /*7520*/  BRA `(.L_x_22) ;  /* 0xffffffa400647947 */ /* 0x000fea000383ffff */
.L_x_28:
[----:B-1----:R-:W-:-:S04]  /*7530*/  IMAD.U32 R5, RZ, RZ, UR4 ;  /* 0x00000004ff057e24 */ /* 0x002fc8000f8e00ff */
[----:B------:R1:W2:Y:S03]  /*7540*/  SYNCS.PHASECHK.TRANS64.TRYWAIT P1, [R5+URZ], R4 ;  /* 0x00000004050075a7 */ /* 0x0002a6000802017f */
[----:B--2---:R-:W-:Y:S05]  /*7550*/  @!P1 NANOSLEEP.SYNCS 0x989680 ;  /* 0x009896800000995d */ /* 0x004fea0003900000 */
[----:B------:R-:W2:Y:S02]  /*7560*/  @!P1 SYNCS.PHASECHK.TRANS64 P1, [R5+URZ], R4 ;  /* 0x00000004050095a7 */ /* 0x000ea4000802007f */
[----:B--2---:R-:W-:Y:S05]  /*7570*/  @!P1 BRA `(.L_x_28) ;  /* 0xfffffffc00ec9947 */ /* 0x004fea000383ffff */
[----:B------:R-:W-:Y:S05]  /*7580*/  BRA `(.L_x_27) ;  /* 0xffffffa800a47947 */ /* 0x000fea000383ffff */
.L_x_34:
[----:B0-----:R0:W1:Y:S02]  /*7590*/  SYNCS.PHASECHK.TRANS64.TRYWAIT P0, [R97+URZ+0x8], R0 ;  /* 0x00000800610075a7 */ /* 0x001064000800017f */
[----:B-1----:R-:W-:Y:S05]  /*75a0*/  @!P0 NANOSLEEP.SYNCS 0x989680 ;  /* 0x009896800000895d */ /* 0x002fea0003900000 */
[----:B------:R-:W1:Y:S02]  /*75b0*/  @!P0 SYNCS.PHASECHK.TRANS64 P0, [R97+URZ+0x8], R0 ;  /* 0x00000800610085a7 */ /* 0x000e64000800007f */
[----:B-1----:R-:W-:Y:S05]  /*75c0*/  @!P0 BRA `(.L_x_34) ;  /* 0xfffffffc00f08947 */ /* 0x002fea000383ffff */
[----:B------:R-:W-:Y:S05]  /*75d0*/  BRA `(.L_x_188) ;  /* 0xffffffb000307947 */ /* 0x000fea000383ffff */
.L_x_167:
[----:B------:R-:W-:Y:S01]  /*75e0*/  BSSY B1, `(.L_x_189) ;  /* 0x0000006000017945 */ /* 0x000fe20003800000 */
[----:B------:R-:W-:-:S07]  /*75f0*/  IMAD.MOV.U32 R15, RZ, RZ, -0x1 ;  /* 0xffffffffff0f7424 */ /* 0x000fce00078e00ff */
[----:B-----5:R-:W-:Y:S05]  /*7600*/  WARPSYNC.COLLECTIVE R15, `(.L_x_190) ;  /* 0x000000000f0c7348 */ /* 0x020fea0003c00000 */
[----:B------:R-:W-:Y:S02]  /*7610*/  ELECT P6, UR62, PT ;  /* 0x00000000003e782f */ /* 0x000fe400038c0000 */
[----:B------:R-:W-:Y:S01]  /*7620*/  MOV R14, UR62 ;  /* 0x0000003e000e7c02 */ /* 0x000fe20008000f00 */
[----:B-----5:R-:W-:Y:S10]  /*7630*/  ENDCOLLECTIVE ;  /* 0x000000000000791b */ /* 0x020ff40003800000 */
.L_x_190:
[----:B------:R-:W-:Y:S05]  /*7640*/  BSYNC B1 ;  /* 0x0000000000017941 */ /* 0x000fea0003800000 */
.L_x_189:
[----:B------:R-:W-:Y:S05]  /*7650*/  BRA `(.L_x_191) ;  /* 0xffffffec00c07947 */ /* 0x000fea000383ffff */
.L_x_170:
[----:B-1----:R1:W2:Y:S02]  /*7660*/  SYNCS.PHASECHK.TRANS64.TRYWAIT P1, [R7+URZ+0x20], R4 ;  /* 0x00002004070075a7 */ /* 0x0022a4000802017f */
[----:B--2---:R-:W-:Y:S05]  /*7670*/  @!P1 NANOSLEEP.SYNCS 0x989680 ;  /* 0x009896800000995d */ /* 0x004fea0003900000 */
[----:B------:R-:W2:Y:S02]  /*7680*/  @!P1 SYNCS.PHASECHK.TRANS64 P1, [R7+URZ+0x20], R4 ;  /* 0x00002004070095a7 */ /* 0x000ea4000802007f */
[----:B--2---:R-:W-:Y:S05]  /*7690*/  @!P1 BRA `(.L_x_170) ;  /* 0xfffffffc00f09947 */ /* 0x004fea000383ffff */
[----:B------:R-:W-:Y:S05]  /*76a0*/  BRA `(.L_x_192) ;  /* 0xffffffec00f87947 */ /* 0x000fea000383ffff */
.L_x_179:
[----:B------:R-:W-:Y:S01]  /*76b0*/  BSSY B0, `(.L_x_193) ;  /* 0x0000006000007945 */ /* 0x000fe20003800000 */
[----:B------:R-:W-:-:S07]  /*76c0*/  IMAD.MOV.U32 R15, RZ, RZ, -0x1 ;  /* 0xffffffffff0f7424 */ /* 0x000fce00078e00ff */
[----:B-----5:R-:W-:Y:S05]  /*76d0*/  WARPSYNC.COLLECTIVE R15, `(.L_x_194) ;  /* 0x000000000f0c7348 */ /* 0x020fea0003c00000 */
[----:B------:R-:W-:Y:S02]  /*76e0*/  ELECT P6, UR62, PT ;  /* 0x00000000003e782f */ /* 0x000fe400038c0000 */
[----:B------:R-:W-:Y:S01]  /*76f0*/  MOV R14, UR62 ;  /* 0x0000003e000e7c02 */ /* 0x000fe20008000f00 */
[----:B-----5:R-:W-:Y:S10]  /*7700*/  ENDCOLLECTIVE ;  /* 0x000000000000791b */ /* 0x020ff40003800000 */
.L_x_194:
[----:B------:R-:W-:Y:S05]  /*7710*/  BSYNC B0 ;  /* 0x0000000000007941 */ /* 0x000fea0003800000 */
.L_x_193:
[----:B------:R-:W-:Y:S05]  /*7720*/  BRA `(.L_x_195) ;  /* 0xfffffff800a07947 */ /* 0x000fea000383ffff */
.L_x_183:
[----:B0-----:R0:W1:Y:S02]  /*7730*/  SYNCS.PHASECHK.TRANS64.TRYWAIT P0, [R5+URZ], R2 ;  /* 0x00000002050075a7 */ /* 0x001064000800017f */
[----:B-1----:R-:W-:Y:S05]  /*7740*/  @!P0 NANOSLEEP.SYNCS 0x989680 ;  /* 0x009896800000895d */ /* 0x002fea0003900000 */
[----:B------:R-:W1:Y:S02]  /*7750*/  @!P0 SYNCS.PHASECHK.TRANS64 P0, [R5+URZ], R2 ;  /* 0x00000002050085a7 */ /* 0x000e64000800007f */
[----:B-1----:R-:W-:Y:S05]  /*7760*/  @!P0 BRA `(.L_x_183) ;  /* 0xfffffffc00f08947 */ /* 0x002fea000383ffff */
[----:B------:R-:W-:Y:S05]  /*7770*/  BRA `(.L_x_196) ;  /* 0xfffffff800e47947 */ /* 0x000fea000383ffff */
.L_x_184:
[----:B0-----:R0:W1:Y:S02]  /*7780*/  SYNCS.PHASECHK.TRANS64.TRYWAIT P0, [R7+URZ], R4 ;  /* 0x00000004070075a7 */ /* 0x001064000800017f */
[----:B-1----:R-:W-:Y:S05]  /*7790*/  @!P0 NANOSLEEP.SYNCS 0x989680 ;  /* 0x009896800000895d */ /* 0x002fea0003900000 */
[----:B------:R-:W1:Y:S02]  /*77a0*/  @!P0 SYNCS.PHASECHK.TRANS64 P0, [R7+URZ], R4 ;  /* 0x00000004070085a7 */ /* 0x000e64000800007f */
[----:B-1----:R-:W-:Y:S05]  /*77b0*/  @!P0 BRA `(.L_x_184) ;  /* 0xfffffffc00f08947 */ /* 0x002fea000383ffff */
[----:B------:R-:W-:Y:S05]  /*77c0*/  BRA `(.L_x_197) ;  /* 0xfffffff800f47947 */ /* 0x000fea000383ffff */
.L_x_185:
[----:B-1----:R1:W2:Y:S02]  /*77d0*/  SYNCS.PHASECHK.TRANS64.TRYWAIT P0, [R6+URZ], R5 ;  /* 0x00000005060075a7 */ /* 0x0022a4000800017f */
[----:B--2---:R-:W-:Y:S05]  /*77e0*/  @!P0 NANOSLEEP.SYNCS 0x989680 ;  /* 0x009896800000895d */ /* 0x004fea0003900000 */
[----:B------:R-:W2:Y:S02]  /*77f0*/  @!P0 SYNCS.PHASECHK.TRANS64 P0, [R6+URZ], R5 ;  /* 0x00000005060085a7 */ /* 0x000ea4000800007f */
[----:B--2---:R-:W-:Y:S05]  /*7800*/  @!P0 BRA `(.L_x_185) ;  /* 0xfffffffc00f08947 */ /* 0x004fea000383ffff */
[----:B------:R-:W-:Y:S05]  /*7810*/  BRA `(.L_x_198) ;  /* 0xfffffff800fc7947 */ /* 0x000fea000383ffff */
.L_x_199:
[----:B------:R-:W-:-:S00]  /*7820*/  BRA `(.L_x_199) ;  /* 0xfffffffc00fc7947 */ /* 0x000fc0000383ffff */
[----:B------:R-:W-:-:S00]  /*7830*/  NOP ;  /* 0x0000000000007918 */ /* 0x000fc00000000000 */
        /* <DEDUP_REMOVED lines=12> */
.L_x_200:


//--------------------- .nv.global.init           --------------------------
	.section	.nv.global.init,"aw",@progbits
.nv.global.init:
	.type		$str$22,@object
	.size		$str$22,($str$23 - $str$22)
$str$22:
        /*0000*/ 	.byte	0x6b, 0x5f, 0x74, 0x69, 0x6c, 0x65, 0x5f, 0x63, 0x6f, 0x75, 0x6e, 0x74, 0x20, 0x3e, 0x3d, 0x20
        /*0010*/ 	.byte	0x31, 0x00
	.type		$str$23,@object
	.size		$str$23,(__unnamed_1 - $str$23)
$str$23:
        /*0012*/ 	.byte	0x2f, 0x74, 0x6d, 0x70, 0x2f, 0x63, 0x75, 0x74, 0x6c, 0x61, 0x73, 0x73, 0x5f, 0x73, 0x77, 0x65
        /*0022*/ 	.byte	0x65, 0x70, 0x5f, 0x73, 0x72, 0x63, 0x2f, 0x69, 0x6e, 0x63, 0x6c, 0x75, 0x64, 0x65, 0x2f, 0x63
        /*0032*/ 	.byte	0x75, 0x74, 0x6c, 0x61, 0x73, 0x73, 0x2f, 0x67, 0x65, 0x6d, 0x6d, 0x2f, 0x63, 0x6f, 0x6c, 0x6c
        /*0042*/ 	.byte	0x65, 0x63, 0x74, 0x69, 0x76, 0x65, 0x2f, 0x73, 0x6d, 0x39, 0x30, 0x5f, 0x6d, 0x6d, 0x61, 0x5f
        /*0052*/ 	.byte	0x74, 0x6d, 0x61, 0x5f, 0x67, 0x6d, 0x6d, 0x61, 0x5f, 0x73, 0x73, 0x5f, 0x77, 0x61, 0x72, 0x70
        /*0062*/ 	.byte	0x73, 0x70, 0x65, 0x63, 0x69, 0x61, 0x6c, 0x69, 0x7a, 0x65, 0x64, 0x2e, 0x68, 0x70, 0x70, 0x00
	.type		__unnamed_1,@object
	.size		__unnamed_1,(.L_0 - __unnamed_1)
__unnamed_1:
        /*0072*/ 	.byte	0x76, 0x6f, 0x69, 0x64, 0x20, 0x63, 0x75, 0x74, 0x6c, 0x61, 0x73, 0x73, 0x3a, 0x3a, 0x67, 0x65
        /* <DEDUP_REMOVED lines=176> */
        /*0b82*/ 	.byte	0x79, 0x5d, 0x00
.L_0:


//--------------------- .nv.shared._ZN7cutlass13device_kernelINS_4gemm6kernel13GemmUniversalIN4cute5tupleIJiiiiEEENS1_10collective13CollectiveMmaINS1_34MainloopSm90TmaGmmaWarpSpecializedILi4ENS5_IJNS4_1CILi2EEESB_NSA_ILi1EEEEEENS1_32KernelTmaWarpSpecializedPingpongEEENS5_IJNSA_ILi64EEENSA_ILi128EEESG_EEEfNS5_IJlSC_lEEEfSJ_NS4_8TiledMMAINS4_8MMA_AtomIJNS4_4SM904GMMA30MMA_64x128x8_F32TF32TF32_SS_TNILNSN_7ScaleInE1ELSP_1EEEEEENS4_6LayoutINS5_IJSC_SC_SC_EEENS5_IJNSA_ILi0EEESU_SU_EEEEENS5_IJNS4_10UnderscoreESX_SX_EEEEENS4_23SM90_TMA_LOAD_MULTICASTENS4_14ComposedLayoutINS4_7SwizzleILi3ELi4ELi3EEENS4_18smem_ptr_flag_bitsILi32EEENSS_INS5_IJNSA_ILi8EEENSA_ILi32EEEEEENS5_IJS17_SC_EEEEEEEvNS4_8identityES10_S1B_vS1C_EENS_8epilogue10collective6detail29Sm90TmaWarpSpecializedAdapterINS1F_15DefaultEpilogueIfSJ_SJ_NS1E_6thread17LinearCombinationIfLi1EffLNS1J_9ScaleType4KindE0ELNS_15FloatRoundStyleE2EfEENS1_15EpilogueDefaultEEEEEvvEEEEvNT_6ParamsE --------------------------
	.section	.nv.shared._ZN7cutlass13device_kernelINS_4gemm6kernel13GemmUniversalIN4cute5tupleIJiiiiEEENS1_10collective13CollectiveMmaINS1_34MainloopSm90TmaGmmaWarpSpecializedILi4ENS5_IJNS4_1CILi2EEESB_NSA_ILi1EEEEEENS1_32KernelTmaWarpSpecializedPingpongEEENS5_IJNSA_ILi64EEENSA_ILi128EEESG_EEEfNS5_IJlSC_lEEEfSJ_NS4_8TiledMMAINS4_8MMA_AtomIJNS4_4SM904GMMA30MMA_64x128x8_F32TF32TF32_SS_TNILNSN_7ScaleInE1ELSP_1EEEEEENS4_6LayoutINS5_IJSC_SC_SC_EEENS5_IJNSA_ILi0EEESU_SU_EEEEENS5_IJNS4_10UnderscoreESX_SX_EEEEENS4_23SM90_TMA_LOAD_MULTICASTENS4_14ComposedLayoutINS4_7SwizzleILi3ELi4ELi3EEENS4_18smem_ptr_flag_bitsILi32EEENSS_INS5_IJNSA_ILi8EEENSA_ILi32EEEEEENS5_IJS17_SC_EEEEEEEvNS4_8identityES10_S1B_vS1C_EENS_8epilogue10collective6detail29Sm90TmaWarpSpecializedAdapterINS1F_15DefaultEpilogueIfSJ_SJ_NS1E_6thread17LinearCombinationIfLi1EffLNS1J_9ScaleType4KindE0ELNS_15FloatRoundStyleE2EfEENS1_15EpilogueDefaultEEEEEvvEEEEvNT_6ParamsE,"aw",@nobits
	.sectionflags	@""
	.align	16
	.zero		1024


//--------------------- .nv.shared.reserved.0     --------------------------
	.section	.nv.shared.reserved.0,"aw",@nobits
	.weak		__nv_reservedSMEM_offset_0_alias
	.size		__nv_reservedSMEM_offset_0_alias, 0, 0
	.other		__nv_reservedSMEM_offset_0_alias,@"STO_CUDA_RESERVED_SHARED STV_DEFAULT"
__nv_reservedSMEM_offset_0_alias:
	.zero		0


//--------------------- .nv.global                --------------------------
	.section	.nv.global,"aw",@nobits
.nv.global:
	.type		_ZN40_INTERNAL_d0533933_4_k_cu_d04b83fc_207384cute1_E,@object
	.size		_ZN40_INTERNAL_d0533933_4_k_cu_d04b83fc_207384cute1_E,(_ZN40_INTERNAL_d0533933_4_k_cu_d04b83fc_207384cuda3std3__45__cpo6cbeginE - _ZN40_INTERNAL_d0533933_4_k_cu_d04b83fc_207384cute1_E)
_ZN40_INTERNAL_d0533933_4_k_cu_d04b83fc_207384cute1_E:
	.zero		1
	.type		_ZN40_INTERNAL_d0533933_4_k_cu_d04b83fc_207384cuda3std3__45__cpo6cbeginE,@object
	.size		_ZN40_INTERNAL_d0533933_4_k_cu_d04b83fc_207384cuda3std3__45__cpo6cbeginE,(_ZN40_INTERNAL_d0533933_4_k_cu_d04b83fc_207384cuda3std3__48in_placeE - _ZN40_INTERNAL_d0533933_4_k_cu_d04b83fc_207384cuda3std3__45__cpo6cbeginE)
_ZN40_INTERNAL_d0533933_4_k_cu_d04b83fc_207384cuda3std3__45__cpo6cbeginE:
	.zero		1
	.type		_ZN40_INTERNAL_d0533933_4_k_cu_d04b83fc_207384cuda3std3__48in_placeE,@object
	.size		_ZN40_INTERNAL_d0533933_4_k_cu_d04b83fc_207384cuda3std3__48in_placeE,(_ZN40_INTERNAL_d0533933_4_k_cu_d04b83fc_207384cuda3std6ranges3__45__cpo9iter_moveE - _ZN40_INTERNAL_d0533933_4_k_cu_d04b83fc_207384cuda3std3__48in_placeE)
_ZN40_INTERNAL_d0533933_4_k_cu_d04b83fc_207384cuda3std3__48in_placeE:
	.zero		1
	.type		_ZN40_INTERNAL_d0533933_4_k_cu_d04b83fc_207384cuda3std6ranges3__45__cpo9iter_moveE,@object
	.size		_ZN40_INTERNAL_d0533933_4_k_cu_d04b83fc_207384cuda3std6ranges3__45__cpo9iter_moveE,(_ZN40_INTERNAL_d0533933_4_k_cu_d04b83fc_207384cuda3std3__45__cpo5beginE - _ZN40_INTERNAL_d0533933_4_k_cu_d04b83fc_207384cuda3std6ranges3__45__cpo9iter_moveE)
_ZN40_INTERNAL_d0533933_4_k_cu_d04b83fc_207384cuda3std6ranges3__45__cpo9iter_moveE:
	.zero		1
	.type		_ZN40_INTERNAL_d0533933_4_k_cu_d04b83fc_207384cuda3std3__45__cpo5beginE,@object
	.size		_ZN40_INTERNAL_d0533933_4_k_cu_d04b83fc_207384cuda3std3__45__cpo5beginE,(_ZN40_INTERNAL_d0533933_4_k_cu_d04b83fc_207384cuda3std3__442_GLOBAL__N__d0533933_4_k_cu_d04b83fc_207386ignoreE - _ZN40_INTERNAL_d0533933_4_k_cu_d04b83fc_207384cuda3std3__45__cpo5beginE)
_ZN40_INTERNAL_d0533933_4_k_cu_d04b83fc_207384cuda3std3__45__cpo5beginE:
	.zero		1
	.type		_ZN40_INTERNAL_d0533933_4_k_cu_d04b83fc_207384cuda3std3__442_GLOBAL__N__d0533933_4_k_cu_d04b83fc_207386ignoreE,@object
	.size		_ZN40_INTERNAL_d0533933_4_k_cu_d04b83fc_207384cuda3std3__442_GLOBAL__N__d0533933_4_k_cu_d04b83fc_207386ignoreE,(_ZN40_INTERNAL_d0533933_4_k_cu_d04b83fc_207384cute7productE - _ZN40_INTERNAL_d0533933_4_k_cu_d04b83fc_207384cuda3std3__442_GLOBAL__N__d0533933_4_k_cu_d04b83fc_207386ignoreE)
_ZN40_INTERNAL_d0533933_4_k_cu_d04b83fc_207384cuda3std3__442_GLOBAL__N__d0533933_4_k_cu_d04b83fc_207386ignoreE:
	.zero		1
	.type		_ZN40_INTERNAL_d0533933_4_k_cu_d04b83fc_207384cute7productE,@object
	.size		_ZN40_INTERNAL_d0533933_4_k_cu_d04b83fc_207384cute7productE,(_ZN40_INTERNAL_d0533933_4_k_cu_d04b83fc_207384cuda3std3__45__cpo3endE - _ZN40_INTERNAL_d0533933_4_k_cu_d04b83fc_207384cute7productE)
_ZN40_INTERNAL_d0533933_4_k_cu_d04b83fc_207384cute7productE:
	.zero		1
	.type		_ZN40_INTERNAL_d0533933_4_k_cu_d04b83fc_207384cuda3std3__45__cpo3endE,@object
	.size		_ZN40_INTERNAL_d0533933_4_k_cu_d04b83fc_207384cuda3std3__45__cpo3endE,(_ZN40_INTERNAL_d0533933_4_k_cu_d04b83fc_207384cuda3std3__419piecewise_constructE - _ZN40_INTERNAL_d0533933_4_k_cu_d04b83fc_207384cuda3std3__45__cpo3endE)
_ZN40_INTERNAL_d0533933_4_k_cu_d04b83fc_207384cuda3std3__45__cpo3endE:
	.zero		1
	.type		_ZN40_INTERNAL_d0533933_4_k_cu_d04b83fc_207384cuda3std3__419piecewise_constructE,@object
	.size		_ZN40_INTERNAL_d0533933_4_k_cu_d04b83fc_207384cuda3std3__419piecewise_constructE,(_ZN40_INTERNAL_d0533933_4_k_cu_d04b83fc_207384cuda3std3__45__cpo4cendE - _ZN40_INTERNAL_d0533933_4_k_cu_d04b83fc_207384cuda3std3__419piecewise_constructE)
_ZN40_INTERNAL_d0533933_4_k_cu_d04b83fc_207384cuda3std3__419piecewise_constructE:
	.zero		1
	.type		_ZN40_INTERNAL_d0533933_4_k_cu_d04b83fc_207384cuda3std3__45__cpo4cendE,@object
	.size		_ZN40_INTERNAL_d0533933_4_k_cu_d04b83fc_207384cuda3std3__45__cpo4cendE,(_ZN40_INTERNAL_d0533933_4_k_cu_d04b83fc_207384cuda3std6ranges3__45__cpo4swapE - _ZN40_INTERNAL_d0533933_4_k_cu_d04b83fc_207384cuda3std3__45__cpo4cendE)
_ZN40_INTERNAL_d0533933_4_k_cu_d04b83fc_207384cuda3std3__45__cpo4cendE:
	.zero		1
	.type		_ZN40_INTERNAL_d0533933_4_k_cu_d04b83fc_207384cuda3std6ranges3__45__cpo4swapE,@object
	.size		_ZN40_INTERNAL_d0533933_4_k_cu_d04b83fc_207384cuda3std6ranges3__45__cpo4swapE,(.L_8 - _ZN40_INTERNAL_d0533933_4_k_cu_d04b83fc_207384cuda3std6ranges3__45__cpo4swapE)
_ZN40_INTERNAL_d0533933_4_k_cu_d04b83fc_207384cuda3std6ranges3__45__cpo4swapE:
	.zero		1
.L_8:


//--------------------- .nv.constant0._ZN7cutlass13device_kernelINS_4gemm6kernel13GemmUniversalIN4cute5tupleIJiiiiEEENS1_10collective13CollectiveMmaINS1_34MainloopSm90TmaGmmaWarpSpecializedILi4ENS5_IJNS4_1CILi2EEESB_NSA_ILi1EEEEEENS1_32KernelTmaWarpSpecializedPingpongEEENS5_IJNSA_ILi64EEENSA_ILi128EEESG_EEEfNS5_IJlSC_lEEEfSJ_NS4_8TiledMMAINS4_8MMA_AtomIJNS4_4SM904GMMA30MMA_64x128x8_F32TF32TF32_SS_TNILNSN_7ScaleInE1ELSP_1EEEEEENS4_6LayoutINS5_IJSC_SC_SC_EEENS5_IJNSA_ILi0EEESU_SU_EEEEENS5_IJNS4_10UnderscoreESX_SX_EEEEENS4_23SM90_TMA_LOAD_MULTICASTENS4_14ComposedLayoutINS4_7SwizzleILi3ELi4ELi3EEENS4_18smem_ptr_flag_bitsILi32EEENSS_INS5_IJNSA_ILi8EEENSA_ILi32EEEEEENS5_IJS17_SC_EEEEEEEvNS4_8identityES10_S1B_vS1C_EENS_8epilogue10collective6detail29Sm90TmaWarpSpecializedAdapterINS1F_15DefaultEpilogueIfSJ_SJ_NS1E_6thread17LinearCombinationIfLi1EffLNS1J_9ScaleType4KindE0ELNS_15FloatRoundStyleE2EfEENS1_15EpilogueDefaultEEEEEvvEEEEvNT_6ParamsE --------------------------
	.section	.nv.constant0._ZN7cutlass13device_kernelINS_4gemm6kernel13GemmUniversalIN4cute5tupleIJiiiiEEENS1_10collective13CollectiveMmaINS1_34MainloopSm90TmaGmmaWarpSpecializedILi4ENS5_IJNS4_1CILi2EEESB_NSA_ILi1EEEEEENS1_32KernelTmaWarpSpecializedPingpongEEENS5_IJNSA_ILi64EEENSA_ILi128EEESG_EEEfNS5_IJlSC_lEEEfSJ_NS4_8TiledMMAINS4_8MMA_AtomIJNS4_4SM904GMMA30MMA_64x128x8_F32TF32TF32_SS_TNILNSN_7ScaleInE1ELSP_1EEEEEENS4_6LayoutINS5_IJSC_SC_SC_EEENS5_IJNSA_ILi0EEESU_SU_EEEEENS5_IJNS4_10UnderscoreESX_SX_EEEEENS4_23SM90_TMA_LOAD_MULTICASTENS4_14ComposedLayoutINS4_7SwizzleILi3ELi4ELi3EEENS4_18smem_ptr_flag_bitsILi32EEENSS_INS5_IJNSA_ILi8EEENSA_ILi32EEEEEENS5_IJS17_SC_EEEEEEEvNS4_8identityES10_S1B_vS1C_EENS_8epilogue10collective6detail29Sm90TmaWarpSpecializedAdapterINS1F_15DefaultEpilogueIfSJ_SJ_NS1E_6thread17LinearCombinationIfLi1EffLNS1J_9ScaleType4KindE0ELNS_15FloatRoundStyleE2EfEENS1_15EpilogueDefaultEEEEEvvEEEEvNT_6ParamsE,"a",@progbits
	.sectionflags	@""
	.align	4
.nv.constant0._ZN7cutlass13device_kernelINS_4gemm6kernel13GemmUniversalIN4cute5tupleIJiiiiEEENS1_10collective13CollectiveMmaINS1_34MainloopSm90TmaGmmaWarpSpecializedILi4ENS5_IJNS4_1CILi2EEESB_NSA_ILi1EEEEEENS1_32KernelTmaWarpSpecializedPingpongEEENS5_IJNSA_ILi64EEENSA_ILi128EEESG_EEEfNS5_IJlSC_lEEEfSJ_NS4_8TiledMMAINS4_8MMA_AtomIJNS4_4SM904GMMA30MMA_64x128x8_F32TF32TF32_SS_TNILNSN_7ScaleInE1ELSP_1EEEEEENS4_6LayoutINS5_IJSC_SC_SC_EEENS5_IJNSA_ILi0EEESU_SU_EEEEENS5_IJNS4_10UnderscoreESX_SX_EEEEENS4_23SM90_TMA_LOAD_MULTICASTENS4_14ComposedLayoutINS4_7SwizzleILi3ELi4ELi3EEENS4_18smem_ptr_flag_bitsILi32EEENSS_INS5_IJNSA_ILi8EEENSA_ILi32EEEEEENS5_IJS17_SC_EEEEEEEvNS4_8identityES10_S1B_vS1C_EENS_8epilogue10collective6detail29Sm90TmaWarpSpecializedAdapterINS1F_15DefaultEpilogueIfSJ_SJ_NS1E_6thread17LinearCombinationIfLi1EffLNS1J_9ScaleType4KindE0ELNS_15FloatRoundStyleE2EfEENS1_15EpilogueDefaultEEEEEvvEEEEvNT_6ParamsE:
	.zero		1664


//--------------------- SYMBOLS --------------------------

	.type		.nv.reservedSmem.offset0,@object
	.size		.nv.reservedSmem.offset0,0x4
	.type		__assertfail,@function
